







.version 6.4
.target sm_70
.address_size 64














.visible .entry _Z11srad_cuda_1PfS_S_S_S_S_iif(
.param .u64 _Z11srad_cuda_1PfS_S_S_S_S_iif_param_0,
.param .u64 _Z11srad_cuda_1PfS_S_S_S_S_iif_param_1,
.param .u64 _Z11srad_cuda_1PfS_S_S_S_S_iif_param_2,
.param .u64 _Z11srad_cuda_1PfS_S_S_S_S_iif_param_3,
.param .u64 _Z11srad_cuda_1PfS_S_S_S_S_iif_param_4,
.param .u64 _Z11srad_cuda_1PfS_S_S_S_S_iif_param_5,
.param .u32 _Z11srad_cuda_1PfS_S_S_S_S_iif_param_6,
.param .u32 _Z11srad_cuda_1PfS_S_S_S_S_iif_param_7,
.param .f32 _Z11srad_cuda_1PfS_S_S_S_S_iif_param_8
)
{
.reg .pred %p<21>;
.reg .f32 %f<41>;
.reg .b32 %r<157>;
.reg .f64 %fd<10>;
.reg .b64 %rd<35>;

	.shared .align 4 .b8 _ZZ11srad_cuda_1PfS_S_S_S_S_iifE4temp[1024];

	.shared .align 4 .b8 _ZZ11srad_cuda_1PfS_S_S_S_S_iifE11temp_result[1024];

	.shared .align 4 .b8 _ZZ11srad_cuda_1PfS_S_S_S_S_iifE5north[1024];

	.shared .align 4 .b8 _ZZ11srad_cuda_1PfS_S_S_S_S_iifE5south[1024];

	.shared .align 4 .b8 _ZZ11srad_cuda_1PfS_S_S_S_S_iifE4east[1024];

	.shared .align 4 .b8 _ZZ11srad_cuda_1PfS_S_S_S_S_iifE4west[1024];

ld.param.u64 %rd7, [_Z11srad_cuda_1PfS_S_S_S_S_iif_param_0];
ld.param.u64 %rd8, [_Z11srad_cuda_1PfS_S_S_S_S_iif_param_1];
ld.param.u64 %rd9, [_Z11srad_cuda_1PfS_S_S_S_S_iif_param_2];
ld.param.u64 %rd10, [_Z11srad_cuda_1PfS_S_S_S_S_iif_param_3];
ld.param.u64 %rd12, [_Z11srad_cuda_1PfS_S_S_S_S_iif_param_4];
ld.param.u64 %rd11, [_Z11srad_cuda_1PfS_S_S_S_S_iif_param_5];
ld.param.u32 %r44, [_Z11srad_cuda_1PfS_S_S_S_S_iif_param_6];
ld.param.f32 %f7, [_Z11srad_cuda_1PfS_S_S_S_S_iif_param_8];
shl.b32 %r45, %r44, 4;
mov.u32 %r1, %ctaid.y;
mul.lo.s32 %r2, %r1, %r45;
mov.u32 %r3, %ctaid.x;
shl.b32 %r4, %r3, 4;
add.s32 %r5, %r2, %r4;
mov.u32 %r6, %tid.y;
mul.lo.s32 %r7, %r6, %r44;
add.s32 %r8, %r7, %r5;
mov.u32 %r9, %tid.x;
add.s32 %r10, %r8, %r9;
sub.s32 %r46, %r9, %r44;
add.s32 %r47, %r46, %r5;
add.s32 %r48, %r9, %r45;
add.s32 %r49, %r48, %r5;
cvta.to.global.u64 %rd1, %rd12;
mul.wide.s32 %rd13, %r47, 4;
add.s64 %rd14, %rd1, %rd13;
ld.global.f32 %f8, [%rd14];
shl.b32 %r50, %r6, 6;
mov.u32 %r51, _ZZ11srad_cuda_1PfS_S_S_S_S_iifE5north;
add.s32 %r52, %r51, %r50;
shl.b32 %r53, %r9, 2;
add.s32 %r153, %r52, %r53;
st.shared.f32 [%r153], %f8;
mul.wide.s32 %rd15, %r49, 4;
add.s64 %rd16, %rd1, %rd15;
ld.global.f32 %f9, [%rd16];
mov.u32 %r54, _ZZ11srad_cuda_1PfS_S_S_S_S_iifE5south;
add.s32 %r55, %r54, %r50;
add.s32 %r12, %r55, %r53;
st.shared.f32 [%r12], %f9;
setp.eq.s32	%p1, %r1, 0;
@%p1 bra BB0_3;

mov.u32 %r56, %nctaid.y;
add.s32 %r57, %r56, -1;
setp.ne.s32	%p2, %r1, %r57;
@%p2 bra BB0_4;

mad.lo.s32 %r58, %r44, 15, %r9;
add.s32 %r59, %r58, %r5;
mul.wide.u32 %rd17, %r59, 4;
add.s64 %rd18, %rd1, %rd17;
ld.global.f32 %f10, [%rd18];
st.shared.f32 [%r12], %f10;
bra.uni BB0_4;

BB0_3:
add.s32 %r60, %r9, %r4;
mul.wide.s32 %rd19, %r60, 4;
add.s64 %rd20, %rd1, %rd19;
ld.global.f32 %f11, [%rd20];
st.shared.f32 [%r153], %f11;

BB0_4:
bar.sync 0;
add.s32 %r61, %r8, -1;
mul.wide.s32 %rd21, %r61, 4;
add.s64 %rd22, %rd1, %rd21;
ld.global.f32 %f12, [%rd22];
mov.u32 %r63, _ZZ11srad_cuda_1PfS_S_S_S_S_iifE4west;
add.s32 %r64, %r63, %r50;
add.s32 %r154, %r64, %r53;
ld.global.f32 %f13, [%rd22+68];
st.shared.f32 [%r154], %f12;
mov.u32 %r66, _ZZ11srad_cuda_1PfS_S_S_S_S_iifE4east;
add.s32 %r67, %r66, %r50;
add.s32 %r14, %r67, %r53;
st.shared.f32 [%r14], %f13;
setp.eq.s32	%p3, %r3, 0;
@%p3 bra BB0_7;

mov.u32 %r15, %nctaid.x;
add.s32 %r68, %r15, -1;
setp.ne.s32	%p4, %r3, %r68;
@%p4 bra BB0_8;

shl.b32 %r69, %r15, 4;
add.s32 %r70, %r2, %r7;
add.s32 %r71, %r70, %r69;
add.s32 %r72, %r71, -1;
mul.wide.u32 %rd23, %r72, 4;
add.s64 %rd24, %rd1, %rd23;
ld.global.f32 %f14, [%rd24];
st.shared.f32 [%r14], %f14;
bra.uni BB0_8;

BB0_7:
add.s32 %r73, %r7, %r2;
mul.wide.s32 %rd25, %r73, 4;
add.s64 %rd26, %rd1, %rd25;
ld.global.f32 %f15, [%rd26];
st.shared.f32 [%r154], %f15;

BB0_8:
bar.sync 0;
mul.wide.s32 %rd27, %r10, 4;
add.s64 %rd28, %rd1, %rd27;
ld.global.f32 %f16, [%rd28];
mov.u32 %r75, _ZZ11srad_cuda_1PfS_S_S_S_S_iifE4temp;
add.s32 %r76, %r75, %r50;
add.s32 %r16, %r76, %r53;
st.shared.f32 [%r16], %f16;
bar.sync 0;
ld.shared.f32 %f1, [%r16];
or.b32 %r78, %r6, %r9;
setp.eq.s32	%p5, %r78, 0;
@%p5 bra BB0_24;

setp.eq.s32	%p6, %r6, 0;
setp.eq.s32	%p7, %r9, 15;
and.pred %p8, %p6, %p7;
add.s32 %r156, %r75, 124;
add.s32 %r155, %r66, 60;
add.s32 %r154, %r75, 56;
add.s32 %r153, %r51, 60;
@%p8 bra BB0_25;

setp.eq.s32	%p10, %r6, 15;
and.pred %p11, %p10, %p7;
add.s32 %r156, %r54, 1020;
add.s32 %r155, %r66, 1020;
add.s32 %r154, %r75, 1016;
add.s32 %r153, %r75, 956;
@%p11 bra BB0_25;

setp.eq.s32	%p13, %r9, 0;
and.pred %p14, %p10, %p13;
add.s32 %r156, %r54, 960;
add.s32 %r155, %r75, 964;
add.s32 %r154, %r63, 960;
add.s32 %r153, %r75, 896;
@%p14 bra BB0_25;

@%p6 bra BB0_23;

@%p7 bra BB0_21;
bra.uni BB0_14;

BB0_21:
add.s32 %r156, %r76, 124;
add.s32 %r154, %r76, 56;
add.s32 %r155, %r67, 60;
bra.uni BB0_22;

BB0_24:
add.s32 %r156, %r16, 64;
add.s32 %r155, %r16, 4;

BB0_25:
ld.shared.f32 %f17, [%r156];
sub.f32 %f2, %f17, %f1;
ld.shared.f32 %f18, [%r155];
sub.f32 %f3, %f18, %f1;
ld.shared.f32 %f19, [%r154];
sub.f32 %f4, %f19, %f1;
ld.shared.f32 %f20, [%r153];
sub.f32 %f5, %f20, %f1;
mul.f32 %f21, %f5, %f5;
fma.rn.f32 %f22, %f2, %f2, %f21;
fma.rn.f32 %f23, %f4, %f4, %f22;
fma.rn.f32 %f24, %f3, %f3, %f23;
mul.f32 %f25, %f1, %f1;
div.rn.f32 %f26, %f24, %f25;
add.f32 %f27, %f2, %f5;
add.f32 %f28, %f4, %f27;
add.f32 %f29, %f3, %f28;
div.rn.f32 %f30, %f29, %f1;
cvt.f64.f32	%fd1, %f26;
mul.f32 %f31, %f30, %f30;
cvt.f64.f32	%fd2, %f31;
mul.f64 %fd3, %fd2, 0dBFB0000000000000;
fma.rn.f64 %fd4, %fd1, 0d3FE0000000000000, %fd3;
cvt.rn.f32.f64	%f32, %fd4;
cvt.f64.f32	%fd5, %f30;
fma.rn.f64 %fd6, %fd5, 0d3FD0000000000000, 0d3FF0000000000000;
cvt.rn.f32.f64	%f33, %fd6;
mul.f32 %f34, %f33, %f33;
div.rn.f32 %f35, %f32, %f34;
sub.f32 %f36, %f35, %f7;
add.f32 %f37, %f7, 0f3F800000;
mul.f32 %f38, %f37, %f7;
div.rn.f32 %f39, %f36, %f38;
cvt.f64.f32	%fd7, %f39;
add.f64 %fd8, %fd7, 0d3FF0000000000000;
rcp.rn.f64 %fd9, %fd8;
cvt.rn.f32.f64	%f6, %fd9;
setp.lt.f32	%p19, %f6, 0f00000000;
mov.u32 %r142, _ZZ11srad_cuda_1PfS_S_S_S_S_iifE11temp_result;
add.s32 %r143, %r142, %r50;
add.s32 %r43, %r143, %r53;
@%p19 bra BB0_29;
bra.uni BB0_26;

BB0_29:
mov.u32 %r146, 0;
st.shared.u32 [%r43], %r146;
bra.uni BB0_30;

BB0_26:
setp.gt.f32	%p20, %f6, 0f3F800000;
@%p20 bra BB0_28;
bra.uni BB0_27;

BB0_28:
mov.u32 %r145, 1065353216;
st.shared.u32 [%r43], %r145;
bra.uni BB0_30;

BB0_27:
st.shared.f32 [%r43], %f6;

BB0_30:
cvta.to.global.u64 %rd2, %rd9;
cvta.to.global.u64 %rd3, %rd10;
cvta.to.global.u64 %rd4, %rd8;
cvta.to.global.u64 %rd5, %rd7;
cvta.to.global.u64 %rd6, %rd11;
bar.sync 0;
ld.shared.f32 %f40, [%r43];
add.s64 %rd30, %rd6, %rd27;
st.global.f32 [%rd30], %f40;
add.s64 %rd31, %rd5, %rd27;
st.global.f32 [%rd31], %f3;
add.s64 %rd32, %rd4, %rd27;
st.global.f32 [%rd32], %f4;
add.s64 %rd33, %rd3, %rd27;
st.global.f32 [%rd33], %f2;
add.s64 %rd34, %rd2, %rd27;
st.global.f32 [%rd34], %f5;
ret;

BB0_23:
add.s32 %r153, %r51, %r53;
add.s32 %r135, %r53, %r75;
add.s32 %r156, %r135, 64;
add.s32 %r154, %r135, -4;
add.s32 %r155, %r135, 4;
bra.uni BB0_25;

BB0_14:
@%p10 bra BB0_19;
bra.uni BB0_15;

BB0_19:
add.s32 %r114, %r54, %r53;
add.s32 %r156, %r114, 960;
add.s32 %r116, %r53, %r75;
add.s32 %r154, %r116, 956;
bra.uni BB0_20;

BB0_15:
@%p13 bra BB0_17;

add.s32 %r104, %r53, %r76;
add.s32 %r154, %r104, -4;
bra.uni BB0_18;

BB0_17:
mov.u32 %r154, %r64;

BB0_18:
add.s32 %r109, %r50, %r75;
add.s32 %r111, %r109, %r53;
add.s32 %r156, %r111, 64;

BB0_20:
add.s32 %r121, %r53, %r76;
add.s32 %r155, %r121, 4;

BB0_22:
add.s32 %r129, %r50, %r75;
add.s32 %r131, %r129, %r53;
add.s32 %r153, %r131, -64;
bra.uni BB0_25;
}


.visible .entry _Z11srad_cuda_2PfS_S_S_S_S_iiff(
.param .u64 _Z11srad_cuda_2PfS_S_S_S_S_iiff_param_0,
.param .u64 _Z11srad_cuda_2PfS_S_S_S_S_iiff_param_1,
.param .u64 _Z11srad_cuda_2PfS_S_S_S_S_iiff_param_2,
.param .u64 _Z11srad_cuda_2PfS_S_S_S_S_iiff_param_3,
.param .u64 _Z11srad_cuda_2PfS_S_S_S_S_iiff_param_4,
.param .u64 _Z11srad_cuda_2PfS_S_S_S_S_iiff_param_5,
.param .u32 _Z11srad_cuda_2PfS_S_S_S_S_iiff_param_6,
.param .u32 _Z11srad_cuda_2PfS_S_S_S_S_iiff_param_7,
.param .f32 _Z11srad_cuda_2PfS_S_S_S_S_iiff_param_8,
.param .f32 _Z11srad_cuda_2PfS_S_S_S_S_iiff_param_9
)
{
.reg .pred %p<8>;
.reg .f32 %f<22>;
.reg .b32 %r<83>;
.reg .f64 %fd<6>;
.reg .b64 %rd<30>;

	.shared .align 4 .b8 _ZZ11srad_cuda_2PfS_S_S_S_S_iiffE7south_c[1024];

	.shared .align 4 .b8 _ZZ11srad_cuda_2PfS_S_S_S_S_iiffE6east_c[1024];

	.shared .align 4 .b8 _ZZ11srad_cuda_2PfS_S_S_S_S_iiffE11c_cuda_temp[1024];

	.shared .align 4 .b8 _ZZ11srad_cuda_2PfS_S_S_S_S_iiffE13c_cuda_result[1024];

	.shared .align 4 .b8 _ZZ11srad_cuda_2PfS_S_S_S_S_iiffE4temp[1024];

ld.param.u64 %rd3, [_Z11srad_cuda_2PfS_S_S_S_S_iiff_param_0];
ld.param.u64 %rd4, [_Z11srad_cuda_2PfS_S_S_S_S_iiff_param_1];
ld.param.u64 %rd5, [_Z11srad_cuda_2PfS_S_S_S_S_iiff_param_2];
ld.param.u64 %rd6, [_Z11srad_cuda_2PfS_S_S_S_S_iiff_param_3];
ld.param.u64 %rd8, [_Z11srad_cuda_2PfS_S_S_S_S_iiff_param_4];
ld.param.u64 %rd7, [_Z11srad_cuda_2PfS_S_S_S_S_iiff_param_5];
ld.param.u32 %r25, [_Z11srad_cuda_2PfS_S_S_S_S_iiff_param_6];
ld.param.f32 %f2, [_Z11srad_cuda_2PfS_S_S_S_S_iiff_param_8];
shl.b32 %r26, %r25, 4;
mov.u32 %r1, %ctaid.y;
mul.lo.s32 %r2, %r1, %r26;
mov.u32 %r3, %ctaid.x;
shl.b32 %r27, %r3, 4;
add.s32 %r4, %r2, %r27;
mov.u32 %r5, %tid.y;
mul.lo.s32 %r6, %r5, %r25;
add.s32 %r7, %r6, %r4;
mov.u32 %r8, %tid.x;
add.s32 %r9, %r7, %r8;
add.s32 %r28, %r8, %r26;
add.s32 %r10, %r28, %r4;
cvta.to.global.u64 %rd9, %rd8;
mul.wide.s32 %rd10, %r9, 4;
add.s64 %rd1, %rd9, %rd10;
ld.global.f32 %f3, [%rd1];
shl.b32 %r29, %r5, 6;
mov.u32 %r30, _ZZ11srad_cuda_2PfS_S_S_S_S_iiffE4temp;
add.s32 %r31, %r30, %r29;
shl.b32 %r32, %r8, 2;
add.s32 %r11, %r31, %r32;
st.shared.f32 [%r11], %f3;
bar.sync 0;
cvta.to.global.u64 %rd2, %rd7;
mul.wide.s32 %rd11, %r10, 4;
add.s64 %rd12, %rd2, %rd11;
ld.global.f32 %f4, [%rd12];
mov.u32 %r34, _ZZ11srad_cuda_2PfS_S_S_S_S_iiffE7south_c;
add.s32 %r35, %r34, %r29;
add.s32 %r12, %r35, %r32;
st.shared.f32 [%r12], %f4;
mov.u32 %r37, %nctaid.y;
add.s32 %r38, %r37, -1;
setp.ne.s32	%p1, %r1, %r38;
@%p1 bra BB1_2;

mad.lo.s32 %r39, %r25, 15, %r8;
add.s32 %r40, %r39, %r4;
mul.wide.u32 %rd13, %r40, 4;
add.s64 %rd14, %rd2, %rd13;
ld.global.f32 %f5, [%rd14];
st.shared.f32 [%r12], %f5;

BB1_2:
bar.sync 0;
mul.wide.s32 %rd15, %r7, 4;
add.s64 %rd16, %rd2, %rd15;
ld.global.f32 %f6, [%rd16+64];
mov.u32 %r42, _ZZ11srad_cuda_2PfS_S_S_S_S_iiffE6east_c;
add.s32 %r43, %r42, %r29;
add.s32 %r13, %r43, %r32;
st.shared.f32 [%r13], %f6;
mov.u32 %r14, %nctaid.x;
add.s32 %r45, %r14, -1;
setp.ne.s32	%p2, %r3, %r45;
@%p2 bra BB1_4;

shl.b32 %r46, %r14, 4;
add.s32 %r47, %r2, %r6;
add.s32 %r48, %r47, %r46;
add.s32 %r49, %r48, -1;
mul.wide.u32 %rd17, %r49, 4;
add.s64 %rd18, %rd2, %rd17;
ld.global.f32 %f7, [%rd18];
st.shared.f32 [%r13], %f7;

BB1_4:
bar.sync 0;
add.s64 %rd20, %rd2, %rd10;
ld.global.f32 %f8, [%rd20];
mov.u32 %r51, _ZZ11srad_cuda_2PfS_S_S_S_S_iiffE11c_cuda_temp;
add.s32 %r52, %r51, %r29;
add.s32 %r15, %r52, %r32;
st.shared.f32 [%r15], %f8;
bar.sync 0;
ld.shared.f32 %f1, [%r15];
setp.eq.s32	%p3, %r8, 15;
setp.eq.s32	%p4, %r5, 15;
and.pred %p5, %p4, %p3;
add.s32 %r82, %r42, 1020;
add.s32 %r81, %r34, 1020;
@%p5 bra BB1_11;

@%p3 bra BB1_10;
bra.uni BB1_6;

BB1_10:
add.s32 %r73, %r29, %r51;
add.s32 %r81, %r73, 124;
add.s32 %r82, %r43, 60;
bra.uni BB1_11;

BB1_6:
@%p4 bra BB1_8;
bra.uni BB1_7;

BB1_8:
add.s32 %r65, %r34, %r32;
add.s32 %r81, %r65, 960;
bra.uni BB1_9;

BB1_7:
add.s32 %r60, %r29, %r51;
add.s32 %r62, %r60, %r32;
add.s32 %r81, %r62, 64;

BB1_9:
add.s32 %r70, %r32, %r52;
add.s32 %r82, %r70, 4;

BB1_11:
cvta.to.global.u64 %rd21, %rd3;
cvta.to.global.u64 %rd22, %rd4;
cvta.to.global.u64 %rd23, %rd5;
add.s64 %rd25, %rd23, %rd10;
ld.global.f32 %f9, [%rd25];
cvta.to.global.u64 %rd26, %rd6;
add.s64 %rd27, %rd26, %rd10;
ld.global.f32 %f10, [%rd27];
ld.shared.f32 %f11, [%r81];
mul.f32 %f12, %f11, %f10;
fma.rn.f32 %f13, %f1, %f9, %f12;
add.s64 %rd28, %rd22, %rd10;
ld.global.f32 %f14, [%rd28];
fma.rn.f32 %f15, %f1, %f14, %f13;
add.s64 %rd29, %rd21, %rd10;
ld.global.f32 %f16, [%rd29];
ld.shared.f32 %f17, [%r82];
fma.rn.f32 %f18, %f17, %f16, %f15;
ld.shared.f32 %f19, [%r11];
cvt.f64.f32	%fd1, %f19;
cvt.f64.f32	%fd2, %f2;
mul.f64 %fd3, %fd2, 0d3FD0000000000000;
cvt.f64.f32	%fd4, %f18;
fma.rn.f64 %fd5, %fd3, %fd4, %fd1;
cvt.rn.f32.f64	%f20, %fd5;
mov.u32 %r77, _ZZ11srad_cuda_2PfS_S_S_S_S_iiffE13c_cuda_result;
add.s32 %r78, %r77, %r29;
add.s32 %r24, %r78, %r32;
st.shared.f32 [%r24], %f20;
bar.sync 0;
ld.shared.f32 %f21, [%r24];
st.global.f32 [%rd1], %f21;
ret;
}




// ===== COMPILED SASS (sm_100) =====

	.target	sm_100

	.elftype	@"ET_EXEC"


//--------------------- .note.nv.tkinfo           --------------------------
	.section	.note.nv.tkinfo,"",@"SHT_NOTE"
	.sectionflags	@"SHF_NOTE_NV_TKINFO"
	.tkinfo
        /*0018*/ 	.word	0x00000002
        /*0030*/ 	.string	""
        /*0030*/ 	.string	"ptxas"
        /*0030*/ 	.string	"Cuda compilation tools, release 13.0, V13.0.88"
        /*0030*/ 	.string	"Build cuda_13.0.r13.0/compiler.36424714_0"
        /*0030*/ 	.string	"-arch sm_100 "



//--------------------- .note.nv.cuinfo           --------------------------
	.section	.note.nv.cuinfo,"",@"SHT_NOTE"
	.sectionflags	@"SHF_NOTE_NV_CUINFO"
        /*0018*/ 	.short	0x0002
        /*001a*/ 	.short	0x0046
        /*001c*/ 	.short	0x0082
	.zero		2


//--------------------- .nv.info                  --------------------------
	.section	.nv.info,"",@"SHT_CUDA_INFO"
	.align	4


	//----- nvinfo : EIATTR_REGCOUNT
	.align		4
        /*0000*/ 	.byte	0x04, 0x2f
        /*0002*/ 	.short	(.L_1 - .L_0)
	.align		4
.L_0:
        /*0004*/ 	.word	index@(_Z11srad_cuda_1PfS_S_S_S_S_iif)
        /*0008*/ 	.word	0x00000016


	//----- nvinfo : EIATTR_FRAME_SIZE
	.align		4
.L_1:
        /*000c*/ 	.byte	0x04, 0x11
        /*000e*/ 	.short	(.L_3 - .L_2)
	.align		4
.L_2:
        /*0010*/ 	.word	index@($__internal_1_$__cuda_sm3x_div_rn_noftz_f32_slowpath)
        /*0014*/ 	.word	0x00000000


	//----- nvinfo : EIATTR_FRAME_SIZE
	.align		4
.L_3:
        /*0018*/ 	.byte	0x04, 0x11
        /*001a*/ 	.short	(.L_5 - .L_4)
	.align		4
.L_4:
        /*001c*/ 	.word	index@($__internal_0_$__cuda_sm20_dblrcp_rn_slowpath_v3)
        /*0020*/ 	.word	0x00000000


	//----- nvinfo : EIATTR_FRAME_SIZE
	.align		4
.L_5:
        /*0024*/ 	.byte	0x04, 0x11
        /*0026*/ 	.short	(.L_7 - .L_6)
	.align		4
.L_6:
        /*0028*/ 	.word	index@(_Z11srad_cuda_1PfS_S_S_S_S_iif)
        /*002c*/ 	.word	0x00000000


	//----- nvinfo : EIATTR_REGCOUNT
	.align		4
.L_7:
        /*0030*/ 	.byte	0x04, 0x2f
        /*0032*/ 	.short	(.L_9 - .L_8)
	.align		4
.L_8:
        /*0034*/ 	.word	index@(_Z11srad_cuda_2PfS_S_S_S_S_iiff)
        /*0038*/ 	.word	0x00000018


	//----- nvinfo : EIATTR_FRAME_SIZE
	.align		4
.L_9:
        /*003c*/ 	.byte	0x04, 0x11
        /*003e*/ 	.short	(.L_11 - .L_10)
	.align		4
.L_10:
        /*0040*/ 	.word	index@(_Z11srad_cuda_2PfS_S_S_S_S_iiff)
        /*0044*/ 	.word	0x00000000


	//----- nvinfo : EIATTR_MIN_STACK_SIZE
	.align		4
.L_11:
        /*0048*/ 	.byte	0x04, 0x12
        /*004a*/ 	.short	(.L_13 - .L_12)
	.align		4
.L_12:
        /*004c*/ 	.word	index@(_Z11srad_cuda_2PfS_S_S_S_S_iiff)
        /*0050*/ 	.word	0x00000000


	//----- nvinfo : EIATTR_MIN_STACK_SIZE
	.align		4
.L_13:
        /*0054*/ 	.byte	0x04, 0x12
        /*0056*/ 	.short	(.L_15 - .L_14)
	.align		4
.L_14:
        /*0058*/ 	.word	index@(_Z11srad_cuda_1PfS_S_S_S_S_iif)
        /*005c*/ 	.word	0x00000000
.L_15:


//--------------------- .nv.compat                --------------------------
	.section	.nv.compat,"",@"SHT_CUDA_COMPAT_INFO"
	.align	4
        /*0000*/ 	.byte	0x02, 0x09, 0x00, 0x00, 0x02, 0x02, 0x01, 0x00, 0x02, 0x05, 0x05, 0x00, 0x03, 0x07, 0x01, 0x01
        /*0010*/ 	.byte	0x02, 0x03, 0x00, 0x00, 0x02, 0x06, 0x01, 0x00, 0x04, 0x0b, 0x08, 0x00, 0x01, 0x00, 0x00, 0x00
        /*0020*/ 	.byte	0x00, 0x00, 0x00, 0x00


//--------------------- .nv.info._Z11srad_cuda_2PfS_S_S_S_S_iiff --------------------------
	.section	.nv.info._Z11srad_cuda_2PfS_S_S_S_S_iiff,"",@"SHT_CUDA_INFO"
	.sectionflags	@""
	.align	4


	//----- nvinfo : EIATTR_CUDA_API_VERSION
	.align		4
        /*0000*/ 	.byte	0x04, 0x37
        /*0002*/ 	.short	(.L_17 - .L_16)
.L_16:
        /*0004*/ 	.word	0x00000082


	//----- nvinfo : EIATTR_KPARAM_INFO
	.align		4
.L_17:
        /*0008*/ 	.byte	0x04, 0x17
        /*000a*/ 	.short	(.L_19 - .L_18)
.L_18:
        /*000c*/ 	.word	0x00000000
        /*0010*/ 	.short	0x0009
        /*0012*/ 	.short	0x003c
        /*0014*/ 	.byte	0x00, 0xf0, 0x11, 0x00


	//----- nvinfo : EIATTR_KPARAM_INFO
	.align		4
.L_19:
        /*0018*/ 	.byte	0x04, 0x17
        /*001a*/ 	.short	(.L_21 - .L_20)
.L_20:
        /*001c*/ 	.word	0x00000000
        /*0020*/ 	.short	0x0008
        /*0022*/ 	.short	0x0038
        /*0024*/ 	.byte	0x00, 0xf0, 0x11, 0x00


	//----- nvinfo : EIATTR_KPARAM_INFO
	.align		4
.L_21:
        /*0028*/ 	.byte	0x04, 0x17
        /*002a*/ 	.short	(.L_23 - .L_22)
.L_22:
        /*002c*/ 	.word	0x00000000
        /*0030*/ 	.short	0x0007
        /*0032*/ 	.short	0x0034
        /*0034*/ 	.byte	0x00, 0xf0, 0x11, 0x00


	//----- nvinfo : EIATTR_KPARAM_INFO
	.align		4
.L_23:
        /*0038*/ 	.byte	0x04, 0x17
        /*003a*/ 	.short	(.L_25 - .L_24)
.L_24:
        /*003c*/ 	.word	0x00000000
        /*0040*/ 	.short	0x0006
        /*0042*/ 	.short	0x0030
        /*0044*/ 	.byte	0x00, 0xf0, 0x11, 0x00


	//----- nvinfo : EIATTR_KPARAM_INFO
	.align		4
.L_25:
        /*0048*/ 	.byte	0x04, 0x17
        /*004a*/ 	.short	(.L_27 - .L_26)
.L_26:
        /*004c*/ 	.word	0x00000000
        /*0050*/ 	.short	0x0005
        /*0052*/ 	.short	0x0028
        /*0054*/ 	.byte	0x00, 0xf0, 0x21, 0x00


	//----- nvinfo : EIATTR_KPARAM_INFO
	.align		4
.L_27:
        /*0058*/ 	.byte	0x04, 0x17
        /*005a*/ 	.short	(.L_29 - .L_28)
.L_28:
        /*005c*/ 	.word	0x00000000
        /*0060*/ 	.short	0x0004
        /*0062*/ 	.short	0x0020
        /*0064*/ 	.byte	0x00, 0xf0, 0x21, 0x00


	//----- nvinfo : EIATTR_KPARAM_INFO
	.align		4
.L_29:
        /*0068*/ 	.byte	0x04, 0x17
        /*006a*/ 	.short	(.L_31 - .L_30)
.L_30:
        /*006c*/ 	.word	0x00000000
        /*0070*/ 	.short	0x0003
        /*0072*/ 	.short	0x0018
        /*0074*/ 	.byte	0x00, 0xf0, 0x21, 0x00


	//----- nvinfo : EIATTR_KPARAM_INFO
	.align		4
.L_31:
        /*0078*/ 	.byte	0x04, 0x17
        /*007a*/ 	.short	(.L_33 - .L_32)
.L_32:
        /*007c*/ 	.word	0x00000000
        /*0080*/ 	.short	0x0002
        /*0082*/ 	.short	0x0010
        /*0084*/ 	.byte	0x00, 0xf0, 0x21, 0x00


	//----- nvinfo : EIATTR_KPARAM_INFO
	.align		4
.L_33:
        /*0088*/ 	.byte	0x04, 0x17
        /*008a*/ 	.short	(.L_35 - .L_34)
.L_34:
        /*008c*/ 	.word	0x00000000
        /*0090*/ 	.short	0x0001
        /*0092*/ 	.short	0x0008
        /*0094*/ 	.byte	0x00, 0xf0, 0x21, 0x00


	//----- nvinfo : EIATTR_KPARAM_INFO
	.align		4
.L_35:
        /*0098*/ 	.byte	0x04, 0x17
        /*009a*/ 	.short	(.L_37 - .L_36)
.L_36:
        /*009c*/ 	.word	0x00000000
        /*00a0*/ 	.short	0x0000
        /*00a2*/ 	.short	0x0000
        /*00a4*/ 	.byte	0x00, 0xf0, 0x21, 0x00


	//----- nvinfo : EIATTR_SPARSE_MMA_MASK
	.align		4
.L_37:
        /*00a8*/ 	.byte	0x03, 0x50
        /*00aa*/ 	.short	0x0000


	//----- nvinfo : EIATTR_MAXREG_COUNT
	.align		4
        /*00ac*/ 	.byte	0x03, 0x1b
        /*00ae*/ 	.short	0x00ff


	//----- nvinfo : EIATTR_NUM_BARRIERS
	.align		4
        /*00b0*/ 	.byte	0x02, 0x4c
        /*00b2*/ 	.byte	0x01
	.zero		1


	//----- nvinfo : EIATTR_MERCURY_ISA_VERSION
	.align		4
        /*00b4*/ 	.byte	0x03, 0x5f
        /*00b6*/ 	.short	0x0101


	//----- nvinfo : EIATTR_VRC_CTA_INIT_COUNT
	.align		4
        /*00b8*/ 	.byte	0x02, 0x4a
	.zero		1
	.zero		1


	//----- nvinfo : EIATTR_EXIT_INSTR_OFFSETS
	.align		4
        /*00bc*/ 	.byte	0x04, 0x1c
        /*00be*/ 	.short	(.L_39 - .L_38)


	//   ....[0]....
.L_38:
        /*00c0*/ 	.word	0x00000740


	//----- nvinfo : EIATTR_CRS_STACK_SIZE
	.align		4
.L_39:
        /*00c4*/ 	.byte	0x04, 0x1e
        /*00c6*/ 	.short	(.L_41 - .L_40)
.L_40:
        /*00c8*/ 	.word	0x00000000


	//----- nvinfo : EIATTR_CBANK_PARAM_SIZE
	.align		4
.L_41:
        /*00cc*/ 	.byte	0x03, 0x19
        /*00ce*/ 	.short	0x0040


	//----- nvinfo : EIATTR_PARAM_CBANK
	.align		4
        /*00d0*/ 	.byte	0x04, 0x0a
        /*00d2*/ 	.short	(.L_43 - .L_42)
	.align		4
.L_42:
        /*00d4*/ 	.word	index@(.nv.constant0._Z11srad_cuda_2PfS_S_S_S_S_iiff)
        /*00d8*/ 	.short	0x0380
        /*00da*/ 	.short	0x0040


	//----- nvinfo : EIATTR_SW_WAR
	.align		4
.L_43:
        /*00dc*/ 	.byte	0x04, 0x36
        /*00de*/ 	.short	(.L_45 - .L_44)
.L_44:
        /*00e0*/ 	.word	0x00000008
.L_45:


//--------------------- .nv.info._Z11srad_cuda_1PfS_S_S_S_S_iif --------------------------
	.section	.nv.info._Z11srad_cuda_1PfS_S_S_S_S_iif,"",@"SHT_CUDA_INFO"
	.sectionflags	@""
	.align	4


	//----- nvinfo : EIATTR_CUDA_API_VERSION
	.align		4
        /*0000*/ 	.byte	0x04, 0x37
        /*0002*/ 	.short	(.L_47 - .L_46)
.L_46:
        /*0004*/ 	.word	0x00000082


	//----- nvinfo : EIATTR_KPARAM_INFO
	.align		4
.L_47:
        /*0008*/ 	.byte	0x04, 0x17
        /*000a*/ 	.short	(.L_49 - .L_48)
.L_48:
        /*000c*/ 	.word	0x00000000
        /*0010*/ 	.short	0x0008
        /*0012*/ 	.short	0x0038
        /*0014*/ 	.byte	0x00, 0xf0, 0x11, 0x00


	//----- nvinfo : EIATTR_KPARAM_INFO
	.align		4
.L_49:
        /*0018*/ 	.byte	0x04, 0x17
        /*001a*/ 	.short	(.L_51 - .L_50)
.L_50:
        /*001c*/ 	.word	0x00000000
        /*0020*/ 	.short	0x0007
        /*0022*/ 	.short	0x0034
        /*0024*/ 	.byte	0x00, 0xf0, 0x11, 0x00


	//----- nvinfo : EIATTR_KPARAM_INFO
	.align		4
.L_51:
        /*0028*/ 	.byte	0x04, 0x17
        /*002a*/ 	.short	(.L_53 - .L_52)
.L_52:
        /*002c*/ 	.word	0x00000000
        /*0030*/ 	.short	0x0006
        /*0032*/ 	.short	0x0030
        /*0034*/ 	.byte	0x00, 0xf0, 0x11, 0x00


	//----- nvinfo : EIATTR_KPARAM_INFO
	.align		4
.L_53:
        /*0038*/ 	.byte	0x04, 0x17
        /*003a*/ 	.short	(.L_55 - .L_54)
.L_54:
        /*003c*/ 	.word	0x00000000
        /*0040*/ 	.short	0x0005
        /*0042*/ 	.short	0x0028
        /*0044*/ 	.byte	0x00, 0xf0, 0x21, 0x00


	//----- nvinfo : EIATTR_KPARAM_INFO
	.align		4
.L_55:
        /*0048*/ 	.byte	0x04, 0x17
        /*004a*/ 	.short	(.L_57 - .L_56)
.L_56:
        /*004c*/ 	.word	0x00000000
        /*0050*/ 	.short	0x0004
        /*0052*/ 	.short	0x0020
        /*0054*/ 	.byte	0x00, 0xf0, 0x21, 0x00


	//----- nvinfo : EIATTR_KPARAM_INFO
	.align		4
.L_57:
        /*0058*/ 	.byte	0x04, 0x17
        /*005a*/ 	.short	(.L_59 - .L_58)
.L_58:
        /*005c*/ 	.word	0x00000000
        /*0060*/ 	.short	0x0003
        /*0062*/ 	.short	0x0018
        /*0064*/ 	.byte	0x00, 0xf0, 0x21, 0x00


	//----- nvinfo : EIATTR_KPARAM_INFO
	.align		4
.L_59:
        /*0068*/ 	.byte	0x04, 0x17
        /*006a*/ 	.short	(.L_61 - .L_60)
.L_60:
        /*006c*/ 	.word	0x00000000
        /*0070*/ 	.short	0x0002
        /*0072*/ 	.short	0x0010
        /*0074*/ 	.byte	0x00, 0xf0, 0x21, 0x00


	//----- nvinfo : EIATTR_KPARAM_INFO
	.align		4
.L_61:
        /*0078*/ 	.byte	0x04, 0x17
        /*007a*/ 	.short	(.L_63 - .L_62)
.L_62:
        /*007c*/ 	.word	0x00000000
        /*0080*/ 	.short	0x0001
        /*0082*/ 	.short	0x0008
        /*0084*/ 	.byte	0x00, 0xf0, 0x21, 0x00


	//----- nvinfo : EIATTR_KPARAM_INFO
	.align		4
.L_63:
        /*0088*/ 	.byte	0x04, 0x17
        /*008a*/ 	.short	(.L_65 - .L_64)
.L_64:
        /*008c*/ 	.word	0x00000000
        /*0090*/ 	.short	0x0000
        /*0092*/ 	.short	0x0000
        /*0094*/ 	.byte	0x00, 0xf0, 0x21, 0x00


	//----- nvinfo : EIATTR_SPARSE_MMA_MASK
	.align		4
.L_65:
        /*0098*/ 	.byte	0x03, 0x50
        /*009a*/ 	.short	0x0000


	//----- nvinfo : EIATTR_MAXREG_COUNT
	.align		4
        /*009c*/ 	.byte	0x03, 0x1b
        /*009e*/ 	.short	0x00ff


	//----- nvinfo : EIATTR_NUM_BARRIERS
	.align		4
        /*00a0*/ 	.byte	0x02, 0x4c
        /*00a2*/ 	.byte	0x01
	.zero		1


	//----- nvinfo : EIATTR_MERCURY_ISA_VERSION
	.align		4
        /*00a4*/ 	.byte	0x03, 0x5f
        /*00a6*/ 	.short	0x0101


	//----- nvinfo : EIATTR_VRC_CTA_INIT_COUNT
	.align		4
        /*00a8*/ 	.byte	0x02, 0x4a
	.zero		1
	.zero		1


	//----- nvinfo : EIATTR_EXIT_INSTR_OFFSETS
	.align		4
        /*00ac*/ 	.byte	0x04, 0x1c
        /*00ae*/ 	.short	(.L_67 - .L_66)


	//   ....[0]....
.L_66:
        /*00b0*/ 	.word	0x00001230


	//----- nvinfo : EIATTR_CRS_STACK_SIZE
	.align		4
.L_67:
        /*00b4*/ 	.byte	0x04, 0x1e
        /*00b6*/ 	.short	(.L_69 - .L_68)
.L_68:
        /*00b8*/ 	.word	0x00000000


	//----- nvinfo : EIATTR_CBANK_PARAM_SIZE
	.align		4
.L_69:
        /*00bc*/ 	.byte	0x03, 0x19
        /*00be*/ 	.short	0x003c


	//----- nvinfo : EIATTR_PARAM_CBANK
	.align		4
        /*00c0*/ 	.byte	0x04, 0x0a
        /*00c2*/ 	.short	(.L_71 - .L_70)
	.align		4
.L_70:
        /*00c4*/ 	.word	index@(.nv.constant0._Z11srad_cuda_1PfS_S_S_S_S_iif)
        /*00c8*/ 	.short	0x0380
        /*00ca*/ 	.short	0x003c


	//----- nvinfo : EIATTR_SW_WAR
	.align		4
.L_71:
        /*00cc*/ 	.byte	0x04, 0x36
        /*00ce*/ 	.short	(.L_73 - .L_72)
.L_72:
        /*00d0*/ 	.word	0x00000008
.L_73:


//--------------------- .nv.callgraph             --------------------------
	.section	.nv.callgraph,"",@"SHT_CUDA_CALLGRAPH"
	.align	4
	.sectionentsize	8
	.align		4
        /*0000*/ 	.word	0x00000000
	.align		4
        /*0004*/ 	.word	0xffffffff
	.align		4
        /*0008*/ 	.word	0x00000000
	.align		4
        /*000c*/ 	.word	0xfffffffe
	.align		4
        /*0010*/ 	.word	0x00000000
	.align		4
        /*0014*/ 	.word	0xfffffffd
	.align		4
        /*0018*/ 	.word	0x00000000
	.align		4
        /*001c*/ 	.word	0xfffffffc


//--------------------- .text._Z11srad_cuda_2PfS_S_S_S_S_iiff --------------------------
	.section	.text._Z11srad_cuda_2PfS_S_S_S_S_iiff,"ax",@progbits
	.align	128
        .global         _Z11srad_cuda_2PfS_S_S_S_S_iiff
        .type           _Z11srad_cuda_2PfS_S_S_S_S_iiff,@function
        .size           _Z11srad_cuda_2PfS_S_S_S_S_iiff,(.L_x_48 - _Z11srad_cuda_2PfS_S_S_S_S_iiff)
        .other          _Z11srad_cuda_2PfS_S_S_S_S_iiff,@"STO_CUDA_ENTRY STV_DEFAULT"
_Z11srad_cuda_2PfS_S_S_S_S_iiff:
.text._Z11srad_cuda_2PfS_S_S_S_S_iiff:
[----:B------:R-:W-:Y:S08]  /*0000*/  LDC R1, c[0x0][0x37c] ;  /* 0x0000df00ff017b82 */ /* 0x000ff00000000800 */
[----:B------:R-:W0:Y:S01]  /*0010*/  LDC R11, c[0x0][0x3b0] ;  /* 0x0000ec00ff0b7b82 */ /* 0x000e220000000800 */
[----:B------:R-:W1:Y:S01]  /*0020*/  S2R R10, SR_CTAID.X ;  /* 0x00000000000a7919 */ /* 0x000e620000002500 */
[----:B------:R-:W2:Y:S01]  /*0030*/  LDCU.64 UR8, c[0x0][0x358] ;  /* 0x00006b00ff0877ac */ /* 0x000ea20008000a00 */
[----:B------:R-:W3:Y:S05]  /*0040*/  S2R R0, SR_TID.Y ;  /* 0x0000000000007919 */ /* 0x000eea0000002200 */
[----:B------:R-:W4:Y:S01]  /*0050*/  S2UR UR5, SR_CTAID.Y ;  /* 0x00000000000579c3 */ /* 0x000f220000002600 */
[----:B------:R-:W5:Y:S07]  /*0060*/  S2R R4, SR_TID.X ;  /* 0x0000000000047919 */ /* 0x000f6e0000002100 */
[----:B------:R-:W2:Y:S01]  /*0070*/  LDC.64 R2, c[0x0][0x3a0] ;  /* 0x0000e800ff027b82 */ /* 0x000ea20000000a00 */
[----:B0-----:R-:W-:-:S07]  /*0080*/  SHF.L.U32 R5, R11, 0x4, RZ ;  /* 0x000000040b057819 */ /* 0x001fce00000006ff */
[----:B------:R-:W0:Y:S01]  /*0090*/  S2UR UR10, SR_CgaCtaId ;  /* 0x00000000000a79c3 */ /* 0x000e220000008800 */
[----:B----4-:R-:W-:-:S07]  /*00a0*/  IMAD R7, R5, UR5, RZ ;  /* 0x0000000505077c24 */ /* 0x010fce000f8e02ff */
[----:B------:R-:W4:Y:S01]  /*00b0*/  LDC.64 R8, c[0x0][0x3a8] ;  /* 0x0000ea00ff087b82 */ /* 0x000f220000000a00 */
[----:B-1----:R-:W-:-:S04]  /*00c0*/  IMAD R12, R10, 0x10, R7 ;  /* 0x000000100a0c7824 */ /* 0x002fc800078e0207 */
[----:B---3--:R-:W-:-:S05]  /*00d0*/  IMAD R13, R0, R11, R12 ;  /* 0x0000000b000d7224 */ /* 0x008fca00078e020c */
[----:B-----5:R-:W-:-:S05]  /*00e0*/  IADD3 R6, PT, PT, R13, R4, RZ ;  /* 0x000000040d067210 */ /* 0x020fca0007ffe0ff */
[----:B--2---:R-:W-:-:S05]  /*00f0*/  IMAD.WIDE R2, R6, 0x4, R2 ;  /* 0x0000000406027825 */ /* 0x004fca00078e0202 */
[----:B------:R-:W2:Y:S01]  /*0100*/  LDG.E R18, desc[UR8][R2.64] ;  /* 0x0000000802127981 */ /* 0x000ea2000c1e1900 */
[----:B------:R-:W-:Y:S01]  /*0110*/  UMOV UR6, 0x400 ;  /* 0x0000040000067882 */ /* 0x000fe20000000000 */
[----:B------:R-:W-:Y:S01]  /*0120*/  IADD3 R15, PT, PT, R12, R4, R5 ;  /* 0x000000040c0f7210 */ /* 0x000fe20007ffe005 */
[----:B------:R-:W-:-:S04]  /*0130*/  UIADD3 UR4, UPT, UPT, UR6, 0x1000, URZ ;  /* 0x0000100006047890 */ /* 0x000fc8000fffe0ff */
[----:B0-----:R-:W-:Y:S01]  /*0140*/  ULEA UR4, UR10, UR4, 0x18 ;  /* 0x000000040a047291 */ /* 0x001fe2000f8ec0ff */
[----:B----4-:R-:W-:-:S05]  /*0150*/  IMAD.WIDE R14, R15, 0x4, R8 ;  /* 0x000000040f0e7825 */ /* 0x010fca00078e0208 */
[----:B------:R-:W-:-:S05]  /*0160*/  LEA R17, R0, UR4, 0x6 ;  /* 0x0000000400117c11 */ /* 0x000fca000f8e30ff */
[----:B------:R-:W-:Y:S01]  /*0170*/  IMAD R5, R4, 0x4, R17 ;  /* 0x0000000404057824 */ /* 0x000fe200078e0211 */
[----:B------:R-:W0:Y:S04]  /*0180*/  LDC R16, c[0x0][0x374] ;  /* 0x0000dd00ff107b82 */ /* 0x000e280000000800 */
[----:B--2---:R1:W-:Y:S04]  /*0190*/  STS [R5], R18 ;  /* 0x0000001205007388 */ /* 0x0043e80000000800 */
[----:B------:R-:W-:Y:S06]  /*01a0*/  BAR.SYNC.DEFER_BLOCKING 0x0 ;  /* 0x0000000000007b1d */ /* 0x000fec0000010000 */
[----:B------:R2:W3:Y:S01]  /*01b0*/  LDG.E R20, desc[UR8][R14.64] ;  /* 0x000000080e147981 */ /* 0x0004e2000c1e1900 */
[----:B0-----:R-:W-:-:S04]  /*01c0*/  IADD3 R16, PT, PT, R16, -0x1, RZ ;  /* 0xffffffff10107810 */ /* 0x001fc80007ffe0ff */
[----:B------:R-:W-:-:S13]  /*01d0*/  ISETP.NE.AND P0, PT, R16, UR5, PT ;  /* 0x0000000510007c0c */ /* 0x000fda000bf05270 */
[----:B------:R-:W-:-:S04]  /*01e0*/  @!P0 IMAD R17, R11, 0xf, R4 ;  /* 0x0000000f0b118824 */ /* 0x000fc800078e0204 */
[----:B------:R-:W-:-:S04]  /*01f0*/  @!P0 IMAD.IADD R17, R12, 0x1, R17 ;  /* 0x000000010c118824 */ /* 0x000fc800078e0211 */
[----:B------:R-:W-:-:S05]  /*0200*/  @!P0 IMAD.WIDE.U32 R16, R17, 0x4, R8 ;  /* 0x0000000411108825 */ /* 0x000fca00078e0008 */
[----:B---3--:R-:W3:Y:S01]  /*0210*/  @!P0 LDG.E R20, desc[UR8][R16.64] ;  /* 0x0000000810148981 */ /* 0x008ee2000c1e1900 */
[----:B------:R-:W-:Y:S01]  /*0220*/  ULEA UR7, UR10, UR6, 0x18 ;  /* 0x000000060a077291 */ /* 0x000fe2000f8ec0ff */
[----:B------:R-:W-:-:S05]  /*0230*/  IMAD.WIDE R12, R13, 0x4, R8 ;  /* 0x000000040d0c7825 */ /* 0x000fca00078e0208 */
[----:B------:R-:W-:-:S04]  /*0240*/  LEA R19, R0, UR7, 0x6 ;  /* 0x0000000700137c11 */ /* 0x000fc8000f8e30ff */
[----:B------:R-:W-:Y:S01]  /*0250*/  LEA R19, R4, R19, 0x2 ;  /* 0x0000001304137211 */ /* 0x000fe200078e10ff */
[----:B--2---:R-:W0:Y:S04]  /*0260*/  LDC R14, c[0x0][0x370] ;  /* 0x0000dc00ff0e7b82 */ /* 0x004e280000000800 */
[----:B---3--:R1:W-:Y:S04]  /*0270*/  STS [R19], R20 ;  /* 0x0000001413007388 */ /* 0x0083e80000000800 */
[----:B------:R-:W-:Y:S06]  /*0280*/  BAR.SYNC.DEFER_BLOCKING 0x0 ;  /* 0x0000000000007b1d */ /* 0x000fec0000010000 */
[----:B------:R2:W3:Y:S01]  /*0290*/  LDG.E R21, desc[UR8][R12.64+0x40] ;  /* 0x000040080c157981 */ /* 0x0004e2000c1e1900 */
[----:B0-----:R-:W-:-:S04]  /*02a0*/  IADD3 R15, PT, PT, R14, -0x1, RZ ;  /* 0xffffffff0e0f7810 */ /* 0x001fc80007ffe0ff */
[----:B------:R-:W-:-:S13]  /*02b0*/  ISETP.NE.AND P0, PT, R10, R15, PT ;  /* 0x0000000f0a00720c */ /* 0x000fda0003f05270 */
[----:B------:R-:W-:-:S04]  /*02c0*/  @!P0 IMAD R7, R0, R11, R7 ;  /* 0x0000000b00078224 */ /* 0x000fc800078e0207 */
[----:B------:R-:W-:-:S05]  /*02d0*/  @!P0 IMAD R7, R14, 0x10, R7 ;  /* 0x000000100e078824 */ /* 0x000fca00078e0207 */
[----:B------:R-:W-:-:S05]  /*02e0*/  @!P0 IADD3 R7, PT, PT, R7, -0x1, RZ ;  /* 0xffffffff07078810 */ /* 0x000fca0007ffe0ff */
[----:B------:R-:W-:-:S05]  /*02f0*/  @!P0 IMAD.WIDE.U32 R10, R7, 0x4, R8 ;  /* 0x00000004070a8825 */ /* 0x000fca00078e0008 */
[----:B---3--:R-:W3:Y:S01]  /*0300*/  @!P0 LDG.E R21, desc[UR8][R10.64] ;  /* 0x000000080a158981 */ /* 0x008ee2000c1e1900 */
[----:B------:R-:W-:Y:S01]  /*0310*/  UIADD3 UR4, UPT, UPT, UR6, 0x400, URZ ;  /* 0x0000040006047890 */ /* 0x000fe2000fffe0ff */
[----:B------:R-:W-:-:S03]  /*0320*/  IMAD.WIDE R8, R6, 0x4, R8 ;  /* 0x0000000406087825 */ /* 0x000fc600078e0208 */
[----:B------:R-:W-:-:S06]  /*0330*/  ULEA UR4, UR10, UR4, 0x18 ;  /* 0x000000040a047291 */ /* 0x000fcc000f8ec0ff */
[----:B--2---:R-:W-:-:S04]  /*0340*/  LEA R13, R0, UR4, 0x6 ;  /* 0x00000004000d7c11 */ /* 0x004fc8000f8e30ff */
[----:B------:R-:W-:-:S05]  /*0350*/  LEA R12, R4, R13, 0x2 ;  /* 0x0000000d040c7211 */ /* 0x000fca00078e10ff */
[----:B---3--:R1:W-:Y:S01]  /*0360*/  STS [R12], R21 ;  /* 0x000000150c007388 */ /* 0x0083e20000000800 */
[----:B------:R-:W-:Y:S06]  /*0370*/  BAR.SYNC.DEFER_BLOCKING 0x0 ;  /* 0x0000000000007b1d */ /* 0x000fec0000010000 */
[----:B------:R-:W2:Y:S01]  /*0380*/  LDG.E R8, desc[UR8][R8.64] ;  /* 0x0000000808087981 */ /* 0x000ea2000c1e1900 */
[----:B------:R-:W-:Y:S01]  /*0390*/  UIADD3 UR5, UPT, UPT, UR6, 0x800, URZ ;  /* 0x0000080006057890 */ /* 0x000fe2000fffe0ff */
[----:B------:R-:W-:Y:S01]  /*03a0*/  ISETP.EQ.AND P2, PT, R0, 0xf, PT ;  /* 0x0000000f0000780c */ /* 0x000fe20003f42270 */
[----:B------:R-:W-:Y:S01]  /*03b0*/  UIADD3 UR4, UPT, UPT, UR4, 0x3fc, URZ ;  /* 0x000003fc04047890 */ /* 0x000fe2000fffe0ff */
[----:B------:R-:W-:Y:S01]  /*03c0*/  ISETP.NE.AND P0, PT, R4, 0xf, PT ;  /* 0x0000000f0400780c */ /* 0x000fe20003f05270 */
[----:B------:R-:W-:Y:S01]  /*03d0*/  ULEA UR5, UR10, UR5, 0x18 ;  /* 0x000000050a057291 */ /* 0x000fe2000f8ec0ff */
[----:B------:R-:W-:Y:S01]  /*03e0*/  BSSY.RECONVERGENT B0, `(.L_x_0) ;  /* 0x0000013000007945 */ /* 0x000fe20003800200 */
[----:B------:R-:W-:-:S02]  /*03f0*/  ISETP.NE.AND P1, PT, R0, 0xf, PT ;  /* 0x0000000f0000780c */ /* 0x000fc40003f25270 */
[----:B------:R-:W-:Y:S02]  /*0400*/  MOV R10, UR4 ;  /* 0x00000004000a7c02 */ /* 0x000fe40008000f00 */
[----:B------:R-:W-:Y:S01]  /*0410*/  LEA R15, R0, UR5, 0x6 ;  /* 0x00000005000f7c11 */ /* 0x000fe2000f8e30ff */
[----:B------:R-:W-:-:S04]  /*0420*/  UIADD3 UR5, UPT, UPT, UR7, 0x3fc, URZ ;  /* 0x000003fc07057890 */ /* 0x000fc8000fffe0ff */
[----:B------:R-:W-:Y:S02]  /*0430*/  IMAD R17, R4, 0x4, R15 ;  /* 0x0000000404117824 */ /* 0x000fe400078e020f */
[----:B------:R-:W-:-:S03]  /*0440*/  MOV R11, UR5 ;  /* 0x00000005000b7c02 */ /* 0x000fc60008000f00 */
[----:B--2---:R1:W-:Y:S01]  /*0450*/  STS [R17], R8 ;  /* 0x0000000811007388 */ /* 0x0043e20000000800 */
[----:B------:R-:W-:Y:S06]  /*0460*/  BAR.SYNC.DEFER_BLOCKING 0x0 ;  /* 0x0000000000007b1d */ /* 0x000fec0000010000 */
[----:B------:R1:W0:Y:S01]  /*0470*/  LDS R7, [R17] ;  /* 0x0000000011077984 */ /* 0x0002220000000800 */
[----:B------:R-:W-:Y:S05]  /*0480*/  @!P0 BRA P2, `(.L_x_1) ;  /* 0x0000000000208947 */ /* 0x000fea0001000000 */
[----:B------:R-:W-:Y:S05]  /*0490*/  @!P0 BRA `(.L_x_2) ;  /* 0x0000000000148947 */ /* 0x000fea0003800000 */
[----:B-1----:R-:W-:Y:S01]  /*04a0*/  @!P1 LEA R8, R4, UR7, 0x2 ;  /* 0x0000000704089c11 */ /* 0x002fe2000f8e10ff */
[C---:B------:R-:W-:Y:S01]  /*04b0*/  @P1 VIADD R11, R17.reuse, 0x40 ;  /* 0x00000040110b1836 */ /* 0x040fe20000000000 */
[----:B------:R-:W-:Y:S02]  /*04c0*/  IADD3 R10, PT, PT, R17, 0x4, RZ ;  /* 0x00000004110a7810 */ /* 0x000fe40007ffe0ff */
[----:B------:R-:W-:Y:S01]  /*04d0*/  @!P1 IADD3 R11, PT, PT, R8, 0x3c0, RZ ;  /* 0x000003c0080b9810 */ /* 0x000fe20007ffe0ff */
[----:B------:R-:W-:Y:S06]  /*04e0*/  BRA `(.L_x_1) ;  /* 0x0000000000087947 */ /* 0x000fec0003800000 */
.L_x_2:
[----:B------:R-:W-:Y:S01]  /*04f0*/  VIADD R11, R15, 0x7c ;  /* 0x0000007c0f0b7836 */ /* 0x000fe20000000000 */
[----:B------:R-:W-:-:S07]  /*0500*/  IADD3 R10, PT, PT, R13, 0x3c, RZ ;  /* 0x0000003c0d0a7810 */ /* 0x000fce0007ffe0ff */
.L_x_1:
[----:B------:R-:W-:Y:S05]  /*0510*/  BSYNC.RECONVERGENT B0 ;  /* 0x0000000000007941 */ /* 0x000fea0003800200 */
.L_x_0:
[----:B-1----:R-:W1:Y:S01]  /*0520*/  LDC.64 R16, c[0x0][0x398] ;  /* 0x0000e600ff107b82 */ /* 0x002e620000000a00 */
[----:B------:R-:W2:Y:S01]  /*0530*/  LDS R11, [R11] ;  /* 0x000000000b0b7984 */ /* 0x000ea20000000800 */
[----:B------:R-:W3:Y:S03]  /*0540*/  LDCU UR4, c[0x0][0x3b8] ;  /* 0x00007700ff0477ac */ /* 0x000ee60008000800 */
[----:B------:R-:W-:Y:S03]  /*0550*/  LDS R10, [R10] ;  /* 0x000000000a0a7984 */ /* 0x000fe60000000800 */
[----:B------:R-:W4:Y:S01]  /*0560*/  LDC.64 R14, c[0x0][0x390] ;  /* 0x0000e400ff0e7b82 */ /* 0x000f220000000a00 */
[----:B------:R-:W5:Y:S07]  /*0570*/  LDS R5, [R5] ;  /* 0x0000000005057984 */ /* 0x000f6e0000000800 */
[----:B------:R-:W3:Y:S08]  /*0580*/  LDC.64 R12, c[0x0][0x388] ;  /* 0x0000e200ff0c7b82 */ /* 0x000ef00000000a00 */
[----:B------:R-:W0:Y:S01]  /*0590*/  LDC.64 R8, c[0x0][0x380] ;  /* 0x0000e000ff087b82 */ /* 0x000e220000000a00 */
[----:B-1----:R-:W-:-:S06]  /*05a0*/  IMAD.WIDE R16, R6, 0x4, R16 ;  /* 0x0000000406107825 */ /* 0x002fcc00078e0210 */
[----:B------:R-:W2:Y:S01]  /*05b0*/  LDG.E R16, desc[UR8][R16.64] ;  /* 0x0000000810107981 */ /* 0x000ea2000c1e1900 */
[----:B----4-:R-:W-:-:S06]  /*05c0*/  IMAD.WIDE R14, R6, 0x4, R14 ;  /* 0x00000004060e7825 */ /* 0x010fcc00078e020e */
[----:B------:R-:W4:Y:S01]  /*05d0*/  LDG.E R14, desc[UR8][R14.64] ;  /* 0x000000080e0e7981 */ /* 0x000f22000c1e1900 */
[----:B---3--:R-:W-:-:S06]  /*05e0*/  IMAD.WIDE R12, R6, 0x4, R12 ;  /* 0x00000004060c7825 */ /* 0x008fcc00078e020c */
[----:B------:R-:W3:Y:S01]  /*05f0*/  LDG.E R13, desc[UR8][R12.64] ;  /* 0x000000080c0d7981 */ /* 0x000ee2000c1e1900 */
[----:B0-----:R-:W-:-:S06]  /*0600*/  IMAD.WIDE R18, R6, 0x4, R8 ;  /* 0x0000000406127825 */ /* 0x001fcc00078e0208 */
[----:B------:R-:W5:Y:S01]  /*0610*/  LDG.E R19, desc[UR8][R18.64] ;  /* 0x0000000812137981 */ /* 0x000f62000c1e1900 */
[----:B------:R-:W0:Y:S01]  /*0620*/  F2F.F64.F32 R8, UR4 ;  /* 0x0000000400087d10 */ /* 0x000e220008201800 */
[----:B------:R-:W-:Y:S01]  /*0630*/  UIADD3 UR4, UPT, UPT, UR6, 0xc00, URZ ;  /* 0x00000c0006047890 */ /* 0x000fe2000fffe0ff */
[----:B0-----:R-:W-:-:S03]  /*0640*/  DMUL R8, R8, 0.25 ;  /* 0x3fd0000008087828 */ /* 0x001fc60000000000 */
[----:B------:R-:W-:Y:S01]  /*0650*/  ULEA UR4, UR10, UR4, 0x18 ;  /* 0x000000040a047291 */ /* 0x000fe2000f8ec0ff */
[----:B--2---:R-:W-:-:S04]  /*0660*/  FMUL R6, R16, R11 ;  /* 0x0000000b10067220 */ /* 0x004fc80000400000 */
[----:B----4-:R-:W-:-:S04]  /*0670*/  FFMA R6, R7, R14, R6 ;  /* 0x0000000e07067223 */ /* 0x010fc80000000006 */
[----:B---3--:R-:W-:Y:S02]  /*0680*/  FFMA R14, R7, R13, R6 ;  /* 0x0000000d070e7223 */ /* 0x008fe40000000006 */
[----:B-----5:R-:W-:Y:S02]  /*0690*/  F2F.F64.F32 R6, R5 ;  /* 0x0000000500067310 */ /* 0x020fe40000201800 */
[----:B------:R-:W-:-:S06]  /*06a0*/  FFMA R12, R19, R10, R14 ;  /* 0x0000000a130c7223 */ /* 0x000fcc000000000e */
[----:B------:R-:W0:Y:S02]  /*06b0*/  F2F.F64.F32 R12, R12 ;  /* 0x0000000c000c7310 */ /* 0x000e240000201800 */
[----:B0-----:R-:W-:Y:S01]  /*06c0*/  DFMA R6, R8, R12, R6 ;  /* 0x0000000c0806722b */ /* 0x001fe20000000006 */
[----:B------:R-:W-:-:S09]  /*06d0*/  LEA R9, R0, UR4, 0x6 ;  /* 0x0000000400097c11 */ /* 0x000fd2000f8e30ff */
[----:B------:R-:W0:Y:S01]  /*06e0*/  F2F.F32.F64 R6, R6 ;  /* 0x0000000600067310 */ /* 0x000e220000301000 */
[----:B------:R-:W-:-:S05]  /*06f0*/  LEA R9, R4, R9, 0x2 ;  /* 0x0000000904097211 */ /* 0x000fca00078e10ff */
[----:B0-----:R-:W-:Y:S01]  /*0700*/  STS [R9], R6 ;  /* 0x0000000609007388 */ /* 0x001fe20000000800 */
[----:B------:R-:W-:Y:S06]  /*0710*/  BAR.SYNC.DEFER_BLOCKING 0x0 ;  /* 0x0000000000007b1d */ /* 0x000fec0000010000 */
[----:B------:R-:W0:Y:S04]  /*0720*/  LDS R5, [R9] ;  /* 0x0000000009057984 */ /* 0x000e280000000800 */
[----:B0-----:R-:W-:Y:S01]  /*0730*/  STG.E desc[UR8][R2.64], R5 ;  /* 0x0000000502007986 */ /* 0x001fe2000c101908 */
[----:B------:R-:W-:Y:S05]  /*0740*/  EXIT ;  /* 0x000000000000794d */ /* 0x000fea0003800000 */
.L_x_3:
[----:B------:R-:W-:-:S00]  /*0750*/  BRA `(.L_x_3) ;  /* 0xfffffffc00fc7947 */ /* 0x000fc0000383ffff */
[----:B------:R-:W-:-:S00]  /*0760*/  NOP ;  /* 0x0000000000007918 */ /* 0x000fc00000000000 */
        /* <DEDUP_REMOVED lines=9> */
.L_x_48:


//--------------------- .text._Z11srad_cuda_1PfS_S_S_S_S_iif --------------------------
	.section	.text._Z11srad_cuda_1PfS_S_S_S_S_iif,"ax",@progbits
	.align	128
        .global         _Z11srad_cuda_1PfS_S_S_S_S_iif
        .type           _Z11srad_cuda_1PfS_S_S_S_S_iif,@function
        .size           _Z11srad_cuda_1PfS_S_S_S_S_iif,(.L_x_47 - _Z11srad_cuda_1PfS_S_S_S_S_iif)
        .other          _Z11srad_cuda_1PfS_S_S_S_S_iif,@"STO_CUDA_ENTRY STV_DEFAULT"
_Z11srad_cuda_1PfS_S_S_S_S_iif:
.text._Z11srad_cuda_1PfS_S_S_S_S_iif:
[----:B------:R-:W-:Y:S08]  /*0000*/  LDC R1, c[0x0][0x37c] ;  /* 0x0000df00ff017b82 */ /* 0x000ff00000000800 */
[----:B------:R-:W0:Y:S01]  /*0010*/  LDC R3, c[0x0][0x3b0] ;  /* 0x0000ec00ff037b82 */ /* 0x000e220000000800 */
[----:B------:R-:W1:Y:S01]  /*0020*/  S2R R0, SR_CTAID.X ;  /* 0x0000000000007919 */ /* 0x000e620000002500 */
[----:B------:R-:W2:Y:S01]  /*0030*/  LDCU.64 UR14, c[0x0][0x358] ;  /* 0x00006b00ff0e77ac */ /* 0x000ea20008000a00 */
[----:B------:R-:W3:Y:S05]  /*0040*/  S2R R5, SR_TID.X ;  /* 0x0000000000057919 */ /* 0x000eea0000002100 */
[----:B------:R-:W4:Y:S08]  /*0050*/  S2UR UR8, SR_CTAID.Y ;  /* 0x00000000000879c3 */ /* 0x000f300000002600 */
[----:B------:R-:W5:Y:S01]  /*0060*/  LDC.64 R6, c[0x0][0x3a0] ;  /* 0x0000e800ff067b82 */ /* 0x000f620000000a00 */
[----:B0-----:R-:W-:-:S04]  /*0070*/  IMAD.SHL.U32 R2, R3, 0x10, RZ ;  /* 0x0000001003027824 */ /* 0x001fc800078e00ff */
[----:B----4-:R-:W-:-:S04]  /*0080*/  IMAD R9, R2, UR8, RZ ;  /* 0x0000000802097c24 */ /* 0x010fc8000f8e02ff */
[----:B-1----:R-:W-:-:S05]  /*0090*/  IMAD R8, R0, 0x10, R9 ;  /* 0x0000001000087824 */ /* 0x002fca00078e0209 */
[C---:B---3--:R-:W-:Y:S02]  /*00a0*/  IADD3 R11, PT, PT, R8.reuse, -R3, R5 ;  /* 0x80000003080b7210 */ /* 0x048fe40007ffe005 */
[----:B------:R-:W-:-:S03]  /*00b0*/  IADD3 R13, PT, PT, R8, R5, R2 ;  /* 0x00000005080d7210 */ /* 0x000fc60007ffe002 */
[----:B-----5:R-:W-:-:S04]  /*00c0*/  IMAD.WIDE R10, R11, 0x4, R6 ;  /* 0x000000040b0a7825 */ /* 0x020fc800078e0206 */
[----:B------:R-:W-:Y:S02]  /*00d0*/  IMAD.WIDE R12, R13, 0x4, R6 ;  /* 0x000000040d0c7825 */ /* 0x000fe400078e0206 */
[----:B--2---:R0:W2:Y:S04]  /*00e0*/  LDG.E R11, desc[UR14][R10.64] ;  /* 0x0000000e0a0b7981 */ /* 0x0040a8000c1e1900 */
[----:B------:R-:W3:Y:S01]  /*00f0*/  LDG.E R12, desc[UR14][R12.64] ;  /* 0x0000000e0c0c7981 */ /* 0x000ee2000c1e1900 */
[----:B------:R-:W1:Y:S01]  /*0100*/  S2UR UR9, SR_CgaCtaId ;  /* 0x00000000000979c3 */ /* 0x000e620000008800 */
[----:B------:R-:W-:Y:S01]  /*0110*/  UMOV UR4, 0x400 ;  /* 0x0000040000047882 */ /* 0x000fe20000000000 */
[----:B------:R-:W-:Y:S01]  /*0120*/  UISETP.NE.AND UP0, UPT, UR8, URZ, UPT ;  /* 0x000000ff0800728c */ /* 0x000fe2000bf05270 */
[----:B------:R-:W4:Y:S01]  /*0130*/  S2R R4, SR_TID.Y ;  /* 0x0000000000047919 */ /* 0x000f220000002200 */
[----:B------:R-:W-:-:S02]  /*0140*/  UIADD3 UR5, UPT, UPT, UR4, 0x800, URZ ;  /* 0x0000080004057890 */ /* 0x000fc4000fffe0ff */
[----:B------:R-:W-:Y:S02]  /*0150*/  UIADD3 UR6, UPT, UPT, UR4, 0xc00, URZ ;  /* 0x00000c0004067890 */ /* 0x000fe4000fffe0ff */
[----:B-1----:R-:W-:Y:S02]  /*0160*/  ULEA UR5, UR9, UR5, 0x18 ;  /* 0x0000000509057291 */ /* 0x002fe4000f8ec0ff */
[----:B------:R-:W-:-:S04]  /*0170*/  ULEA UR6, UR9, UR6, 0x18 ;  /* 0x0000000609067291 */ /* 0x000fc8000f8ec0ff */
[C---:B----4-:R-:W-:Y:S02]  /*0180*/  LEA R2, R4.reuse, UR5, 0x6 ;  /* 0x0000000504027c11 */ /* 0x050fe4000f8e30ff */
[----:B------:R-:W-:Y:S02]  /*0190*/  LEA R14, R4, UR6, 0x6 ;  /* 0x00000006040e7c11 */ /* 0x000fe4000f8e30ff */
[----:B0-----:R-:W-:-:S03]  /*01a0*/  LEA R10, R5, R2, 0x2 ;  /* 0x00000002050a7211 */ /* 0x001fc600078e10ff */
[----:B------:R-:W-:Y:S02]  /*01b0*/  IMAD R15, R5, 0x4, R14 ;  /* 0x00000004050f7824 */ /* 0x000fe400078e020e */
[----:B------:R-:W-:-:S04]  /*01c0*/  IMAD R14, R4, R3, R8 ;  /* 0x00000003040e7224 */ /* 0x000fc800078e0208 */
[----:B------:R-:W-:Y:S01]  /*01d0*/  IMAD.IADD R2, R14, 0x1, R5 ;  /* 0x000000010e027824 */ /* 0x000fe200078e0205 */
[----:B--2---:R0:W-:Y:S04]  /*01e0*/  STS [R10], R11 ;  /* 0x0000000b0a007388 */ /* 0x0041e80000000800 */
[----:B---3--:R0:W-:Y:S01]  /*01f0*/  STS [R15], R12 ;  /* 0x0000000c0f007388 */ /* 0x0081e20000000800 */
[----:B------:R-:W-:Y:S05]  /*0200*/  BRA.U !UP0, `(.L_x_4) ;  /* 0x0000000108287547 */ /* 0x000fea000b800000 */
[----:B------:R-:W1:Y:S02]  /*0210*/  LDCU UR7, c[0x0][0x374] ;  /* 0x00006e80ff0777ac */ /* 0x000e640008000800 */
[----:B-1----:R-:W-:-:S04]  /*0220*/  UIADD3 UR7, UPT, UPT, UR7, -0x1, URZ ;  /* 0xffffffff07077890 */ /* 0x002fc8000fffe0ff */
[----:B------:R-:W-:-:S09]  /*0230*/  UISETP.NE.AND UP0, UPT, UR8, UR7, UPT ;  /* 0x000000070800728c */ /* 0x000fd2000bf05270 */
[----:B------:R-:W-:Y:S05]  /*0240*/  BRA.U UP0, `(.L_x_5) ;  /* 0x0000000100287547 */ /* 0x000fea000b800000 */
[----:B0-----:R-:W-:-:S05]  /*0250*/  IMAD R11, R3, 0xf, R5 ;  /* 0x0000000f030b7824 */ /* 0x001fca00078e0205 */
[----:B------:R-:W-:-:S05]  /*0260*/  IADD3 R11, PT, PT, R8, R11, RZ ;  /* 0x0000000b080b7210 */ /* 0x000fca0007ffe0ff */
[----:B------:R-:W-:-:S06]  /*0270*/  IMAD.WIDE.U32 R12, R11, 0x4, R6 ;  /* 0x000000040b0c7825 */ /* 0x000fcc00078e0006 */
[----:B------:R-:W2:Y:S04]  /*0280*/  LDG.E R12, desc[UR14][R12.64] ;  /* 0x0000000e0c0c7981 */ /* 0x000ea8000c1e1900 */
[----:B--2---:R1:W-:Y:S01]  /*0290*/  STS [R15], R12 ;  /* 0x0000000c0f007388 */ /* 0x0043e20000000800 */
[----:B------:R-:W-:Y:S05]  /*02a0*/  BRA `(.L_x_5) ;  /* 0x0000000000107947 */ /* 0x000fea0003800000 */
.L_x_4:
[----:B------:R-:W-:-:S04]  /*02b0*/  IMAD R13, R0, 0x10, R5 ;  /* 0x00000010000d7824 */ /* 0x000fc800078e0205 */
[----:B0-----:R-:W-:-:S06]  /*02c0*/  IMAD.WIDE R12, R13, 0x4, R6 ;  /* 0x000000040d0c7825 */ /* 0x001fcc00078e0206 */
[----:B------:R-:W2:Y:S04]  /*02d0*/  LDG.E R13, desc[UR14][R12.64] ;  /* 0x0000000e0c0d7981 */ /* 0x000ea8000c1e1900 */
[----:B--2---:R0:W-:Y:S02]  /*02e0*/  STS [R10], R13 ;  /* 0x0000000d0a007388 */ /* 0x0041e40000000800 */
.L_x_5:
[----:B------:R-:W-:Y:S01]  /*02f0*/  BAR.SYNC.DEFER_BLOCKING 0x0 ;  /* 0x0000000000007b1d */ /* 0x000fe20000010000 */
[----:B01----:R-:W-:-:S04]  /*0300*/  VIADD R15, R14, 0xffffffff ;  /* 0xffffffff0e0f7836 */ /* 0x003fc80000000000 */
[----:B------:R-:W-:-:S05]  /*0310*/  IMAD.WIDE R14, R15, 0x4, R6 ;  /* 0x000000040f0e7825 */ /* 0x000fca00078e0206 */
[----:B------:R-:W2:Y:S04]  /*0320*/  LDG.E R16, desc[UR14][R14.64] ;  /* 0x0000000e0e107981 */ /* 0x000ea8000c1e1900 */
[----:B------:R-:W3:Y:S01]  /*0330*/  LDG.E R13, desc[UR14][R14.64+0x44] ;  /* 0x0000440e0e0d7981 */ /* 0x000ee2000c1e1900 */
[----:B------:R-:W-:Y:S01]  /*0340*/  UIADD3 UR7, UPT, UPT, UR4, 0x1400, URZ ;  /* 0x0000140004077890 */ /* 0x000fe2000fffe0ff */
[----:B------:R-:W-:Y:S01]  /*0350*/  ISETP.NE.AND P0, PT, R0, RZ, PT ;  /* 0x000000ff0000720c */ /* 0x000fe20003f05270 */
[----:B------:R-:W-:Y:S02]  /*0360*/  UIADD3 UR8, UPT, UPT, UR4, 0x1000, URZ ;  /* 0x0000100004087890 */ /* 0x000fe4000fffe0ff */
[----:B------:R-:W-:Y:S02]  /*0370*/  ULEA UR7, UR9, UR7, 0x18 ;  /* 0x0000000709077291 */ /* 0x000fe4000f8ec0ff */
[----:B------:R-:W-:-:S04]  /*0380*/  ULEA UR8, UR9, UR8, 0x18 ;  /* 0x0000000809087291 */ /* 0x000fc8000f8ec0ff */
[C---:B------:R-:W-:Y:S02]  /*0390*/  LEA R12, R4.reuse, UR7, 0x6 ;  /* 0x00000007040c7c11 */ /* 0x040fe4000f8e30ff */
[----:B------:R-:W-:Y:S02]  /*03a0*/  LEA R8, R4, UR8, 0x6 ;  /* 0x0000000804087c11 */ /* 0x000fe4000f8e30ff */
[----:B------:R-:W-:-:S03]  /*03b0*/  LEA R11, R5, R12, 0x2 ;  /* 0x0000000c050b7211 */ /* 0x000fc600078e10ff */
[----:B------:R-:W-:Y:S02]  /*03c0*/  IMAD R18, R5, 0x4, R8 ;  /* 0x0000000405127824 */ /* 0x000fe400078e0208 */
[----:B--2---:R0:W-:Y:S04]  /*03d0*/  STS [R11], R16 ;  /* 0x000000100b007388 */ /* 0x0041e80000000800 */
[----:B---3--:R0:W-:Y:S01]  /*03e0*/  STS [R18], R13 ;  /* 0x0000000d12007388 */ /* 0x0081e20000000800 */
[----:B------:R-:W-:Y:S05]  /*03f0*/  @!P0 BRA `(.L_x_6) ;  /* 0x00000000002c8947 */ /* 0x000fea0003800000 */
[----:B------:R-:W0:Y:S02]  /*0400*/  LDC R14, c[0x0][0x370] ;  /* 0x0000dc00ff0e7b82 */ /* 0x000e240000000800 */
[----:B0-----:R-:W-:-:S05]  /*0410*/  VIADD R13, R14, 0xffffffff ;  /* 0xffffffff0e0d7836 */ /* 0x001fca0000000000 */
[----:B------:R-:W-:-:S13]  /*0420*/  ISETP.NE.AND P0, PT, R0, R13, PT ;  /* 0x0000000d0000720c */ /* 0x000fda0003f05270 */
[----:B------:R-:W-:Y:S05]  /*0430*/  @P0 BRA `(.L_x_7) ;  /* 0x00000000002c0947 */ /* 0x000fea0003800000 */
[----:B------:R-:W-:-:S05]  /*0440*/  IMAD R3, R4, R3, R9 ;  /* 0x0000000304037224 */ /* 0x000fca00078e0209 */
[----:B------:R-:W-:-:S05]  /*0450*/  LEA R3, R14, R3, 0x4 ;  /* 0x000000030e037211 */ /* 0x000fca00078e20ff */
[----:B------:R-:W-:-:S04]  /*0460*/  VIADD R3, R3, 0xffffffff ;  /* 0xffffffff03037836 */ /* 0x000fc80000000000 */
[----:B------:R-:W-:-:S06]  /*0470*/  IMAD.WIDE.U32 R14, R3, 0x4, R6 ;  /* 0x00000004030e7825 */ /* 0x000fcc00078e0006 */
[----:B------:R-:W2:Y:S04]  /*0480*/  LDG.E R15, desc[UR14][R14.64] ;  /* 0x0000000e0e0f7981 */ /* 0x000ea8000c1e1900 */
[----:B--2---:R2:W-:Y:S01]  /*0490*/  STS [R18], R15 ;  /* 0x0000000f12007388 */ /* 0x0045e20000000800 */
[----:B------:R-:W-:Y:S05]  /*04a0*/  BRA `(.L_x_7) ;  /* 0x0000000000107947 */ /* 0x000fea0003800000 */
.L_x_6:
[----:B------:R-:W-:-:S04]  /*04b0*/  IMAD R15, R4, R3, R9 ;  /* 0x00000003040f7224 */ /* 0x000fc800078e0209 */
[----:B------:R-:W-:-:S06]  /*04c0*/  IMAD.WIDE R14, R15, 0x4, R6 ;  /* 0x000000040f0e7825 */ /* 0x000fcc00078e0206 */
[----:B------:R-:W2:Y:S04]  /*04d0*/  LDG.E R14, desc[UR14][R14.64] ;  /* 0x0000000e0e0e7981 */ /* 0x000ea8000c1e1900 */
[----:B--2---:R1:W-:Y:S02]  /*04e0*/  STS [R11], R14 ;  /* 0x0000000e0b007388 */ /* 0x0043e40000000800 */
.L_x_7:
[----:B------:R-:W-:Y:S01]  /*04f0*/  BAR.SYNC.DEFER_BLOCKING 0x0 ;  /* 0x0000000000007b1d */ /* 0x000fe20000010000 */
[----:B------:R-:W-:-:S06]  /*0500*/  IMAD.WIDE R6, R2, 0x4, R6 ;  /* 0x0000000402067825 */ /* 0x000fcc00078e0206 */
[----:B------:R-:W3:Y:S01]  /*0510*/  LDG.E R6, desc[UR14][R6.64] ;  /* 0x0000000e06067981 */ /* 0x000ee2000c1e1900 */
[----:B------:R-:W-:Y:S01]  /*0520*/  ULEA UR4, UR9, UR4, 0x18 ;  /* 0x0000000409047291 */ /* 0x000fe2000f8ec0ff */
[C---:B------:R-:W-:Y:S01]  /*0530*/  LOP3.LUT P0, RZ, R4.reuse, R5, RZ, 0xfc, !PT ;  /* 0x0000000504ff7212 */ /* 0x040fe2000780fcff */
[----:B------:R-:W-:Y:S04]  /*0540*/  BSSY.RECONVERGENT B0, `(.L_x_8) ;  /* 0x0000046000007945 */ /* 0x000fe80003800200 */
[----:B------:R-:W-:-:S05]  /*0550*/  LEA R0, R4, UR4, 0x6 ;  /* 0x0000000404007c11 */ /* 0x000fca000f8e30ff */
[----:B------:R-:W-:-:S05]  /*0560*/  IMAD R3, R5, 0x4, R0 ;  /* 0x0000000405037824 */ /* 0x000fca00078e0200 */
[----:B---3--:R3:W-:Y:S01]  /*0570*/  STS [R3], R6 ;  /* 0x0000000603007388 */ /* 0x0087e20000000800 */
[----:B------:R-:W-:Y:S06]  /*0580*/  BAR.SYNC.DEFER_BLOCKING 0x0 ;  /* 0x0000000000007b1d */ /* 0x000fec0000010000 */
[----:B0-----:R3:W0:Y:S01]  /*0590*/  LDS R13, [R3] ;  /* 0x00000000030d7984 */ /* 0x0016220000000800 */
[----:B------:R-:W-:Y:S05]  /*05a0*/  @!P0 BRA `(.L_x_9) ;  /* 0x0000000000f48947 */ /* 0x000fea0003800000 */
[----:B------:R-:W-:Y:S01]  /*05b0*/  ISETP.NE.AND P1, PT, R5, 0xf, PT ;  /* 0x0000000f0500780c */ /* 0x000fe20003f25270 */
[----:B------:R-:W-:Y:S01]  /*05c0*/  UIADD3 UR9, UPT, UPT, UR4, 0x7c, URZ ;  /* 0x0000007c04097890 */ /* 0x000fe2000fffe0ff */
[C---:B------:R-:W-:Y:S01]  /*05d0*/  ISETP.EQ.AND P2, PT, R4.reuse, RZ, PT ;  /* 0x000000ff0400720c */ /* 0x040fe20003f42270 */
[----:B------:R-:W-:Y:S01]  /*05e0*/  UIADD3 UR10, UPT, UPT, UR8, 0x3c, URZ ;  /* 0x0000003c080a7890 */ /* 0x000fe2000fffe0ff */
[----:B------:R-:W-:Y:S01]  /*05f0*/  ISETP.NE.AND P0, PT, R4, RZ, PT ;  /* 0x000000ff0400720c */ /* 0x000fe20003f05270 */
[----:B------:R-:W-:Y:S02]  /*0600*/  UIADD3 UR11, UPT, UPT, UR4, 0x38, URZ ;  /* 0x00000038040b7890 */ /* 0x000fe4000fffe0ff */
[----:B------:R-:W-:Y:S01]  /*0610*/  UIADD3 UR12, UPT, UPT, UR5, 0x3c, URZ ;  /* 0x0000003c050c7890 */ /* 0x000fe2000fffe0ff */
[----:B-1----:R-:W-:Y:S01]  /*0620*/  MOV R14, UR9 ;  /* 0x00000009000e7c02 */ /* 0x002fe20008000f00 */
[----:B--2---:R-:W-:Y:S02]  /*0630*/  IMAD.U32 R15, RZ, RZ, UR10 ;  /* 0x0000000aff0f7e24 */ /* 0x004fe4000f8e00ff */
[----:B------:R-:W-:-:S02]  /*0640*/  IMAD.U32 R11, RZ, RZ, UR11 ;  /* 0x0000000bff0b7e24 */ /* 0x000fc4000f8e00ff */
[----:B------:R-:W-:Y:S02]  /*0650*/  MOV R10, UR12 ;  /* 0x0000000c000a7c02 */ /* 0x000fe40008000f00 */
[----:B------:R-:W-:Y:S05]  /*0660*/  @!P1 BRA P2, `(.L_x_10) ;  /* 0x0000000000cc9947 */ /* 0x000fea0001000000 */
[C---:B------:R-:W-:Y:S01]  /*0670*/  ISETP.EQ.AND P3, PT, R4.reuse, 0xf, PT ;  /* 0x0000000f0400780c */ /* 0x040fe20003f62270 */
[----:B------:R-:W-:Y:S01]  /*0680*/  UIADD3 UR9, UPT, UPT, UR6, 0x3fc, URZ ;  /* 0x000003fc06097890 */ /* 0x000fe2000fffe0ff */
[----:B------:R-:W-:Y:S01]  /*0690*/  ISETP.NE.AND P2, PT, R4, 0xf, PT ;  /* 0x0000000f0400780c */ /* 0x000fe20003f45270 */
[----:B------:R-:W-:Y:S02]  /*06a0*/  UIADD3 UR10, UPT, UPT, UR8, 0x3fc, URZ ;  /* 0x000003fc080a7890 */ /* 0x000fe4000fffe0ff */
[----:B------:R-:W-:Y:S02]  /*06b0*/  UIADD3 UR11, UPT, UPT, UR4, 0x3f8, URZ ;  /* 0x000003f8040b7890 */ /* 0x000fe4000fffe0ff */
[----:B------:R-:W-:Y:S01]  /*06c0*/  UIADD3 UR12, UPT, UPT, UR4, 0x3bc, URZ ;  /* 0x000003bc040c7890 */ /* 0x000fe2000fffe0ff */
[----:B------:R-:W-:Y:S02]  /*06d0*/  IMAD.U32 R14, RZ, RZ, UR9 ;  /* 0x00000009ff0e7e24 */ /* 0x000fe4000f8e00ff */
[----:B------:R-:W-:Y:S01]  /*06e0*/  IMAD.U32 R15, RZ, RZ, UR10 ;  /* 0x0000000aff0f7e24 */ /* 0x000fe2000f8e00ff */
[----:B------:R-:W-:-:S02]  /*06f0*/  MOV R11, UR11 ;  /* 0x0000000b000b7c02 */ /* 0x000fc40008000f00 */
[----:B------:R-:W-:Y:S01]  /*0700*/  IMAD.U32 R10, RZ, RZ, UR12 ;  /* 0x0000000cff0a7e24 */ /* 0x000fe2000f8e00ff */
[----:B------:R-:W-:Y:S06]  /*0710*/  @!P1 BRA P3, `(.L_x_10) ;  /* 0x0000000000a09947 */ /* 0x000fec0001800000 */
[C---:B------:R-:W-:Y:S01]  /*0720*/  ISETP.EQ.AND P4, PT, R5.reuse, RZ, PT ;  /* 0x000000ff0500720c */ /* 0x040fe20003f82270 */
[----:B------:R-:W-:Y:S01]  /*0730*/  UIADD3 UR9, UPT, UPT, UR6, 0x3c0, URZ ;  /* 0x000003c006097890 */ /* 0x000fe2000fffe0ff */
[----:B------:R-:W-:Y:S01]  /*0740*/  ISETP.NE.AND P3, PT, R5, RZ, PT ;  /* 0x000000ff0500720c */ /* 0x000fe20003f65270 */
[----:B------:R-:W-:Y:S02]  /*0750*/  UIADD3 UR10, UPT, UPT, UR4, 0x3c4, URZ ;  /* 0x000003c4040a7890 */ /* 0x000fe4000fffe0ff */
[----:B------:R-:W-:Y:S02]  /*0760*/  UIADD3 UR11, UPT, UPT, UR7, 0x3c0, URZ ;  /* 0x000003c0070b7890 */ /* 0x000fe4000fffe0ff */
[----:B------:R-:W-:Y:S01]  /*0770*/  UIADD3 UR12, UPT, UPT, UR4, 0x380, URZ ;  /* 0x00000380040c7890 */ /* 0x000fe2000fffe0ff */
[----:B------:R-:W-:Y:S01]  /*0780*/  IMAD.U32 R14, RZ, RZ, UR9 ;  /* 0x00000009ff0e7e24 */ /* 0x000fe2000f8e00ff */
[----:B------:R-:W-:Y:S02]  /*0790*/  MOV R15, UR10 ;  /* 0x0000000a000f7c02 */ /* 0x000fe40008000f00 */
[----:B------:R-:W-:-:S02]  /*07a0*/  IMAD.U32 R11, RZ, RZ, UR11 ;  /* 0x0000000bff0b7e24 */ /* 0x000fc4000f8e00ff */
[----:B------:R-:W-:Y:S01]  /*07b0*/  IMAD.U32 R10, RZ, RZ, UR12 ;  /* 0x0000000cff0a7e24 */ /* 0x000fe2000f8e00ff */
[----:B------:R-:W-:Y:S06]  /*07c0*/  @!P2 BRA P4, `(.L_x_10) ;  /* 0x000000000074a947 */ /* 0x000fec0002000000 */
[C---:B------:R-:W-:Y:S02]  /*07d0*/  @!P0 LEA R15, R5.reuse, UR4, 0x2 ;  /* 0x00000004050f8c11 */ /* 0x040fe4000f8e10ff */
[----:B------:R-:W-:Y:S02]  /*07e0*/  @!P0 LEA R10, R5, UR5, 0x2 ;  /* 0x00000005050a8c11 */ /* 0x000fe4000f8e10ff */
[C---:B------:R-:W-:Y:S01]  /*07f0*/  @!P0 IADD3 R14, PT, PT, R15.reuse, 0x40, RZ ;  /* 0x000000400f0e8810 */ /* 0x040fe20007ffe0ff */
[C---:B------:R-:W-:Y:S02]  /*0800*/  @!P0 VIADD R11, R15.reuse, 0xfffffffc ;  /* 0xfffffffc0f0b8836 */ /* 0x040fe40000000000 */
[----:B------:R-:W-:Y:S01]  /*0810*/  @!P0 VIADD R15, R15, 0x4 ;  /* 0x000000040f0f8836 */ /* 0x000fe20000000000 */
[----:B------:R-:W-:Y:S06]  /*0820*/  @!P0 BRA `(.L_x_10) ;  /* 0x00000000005c8947 */ /* 0x000fec0003800000 */
[----:B------:R-:W-:Y:S04]  /*0830*/  BSSY.RECONVERGENT B1, `(.L_x_11) ;  /* 0x0000012000017945 */ /* 0x000fe80003800200 */
[----:B------:R-:W-:Y:S05]  /*0840*/  @!P1 BRA `(.L_x_12) ;  /* 0x0000000000349947 */ /* 0x000fea0003800000 */
[----:B------:R-:W-:Y:S04]  /*0850*/  BSSY.RECONVERGENT B2, `(.L_x_13) ;  /* 0x000000a000027945 */ /* 0x000fe80003800200 */
[----:B------:R-:W-:Y:S05]  /*0860*/  @!P2 BRA `(.L_x_14) ;  /* 0x000000000010a947 */ /* 0x000fea0003800000 */
[C---:B------:R-:W-:Y:S01]  /*0870*/  @P3 IADD3 R11, PT, PT, R3.reuse, -0x4, RZ ;  /* 0xfffffffc030b3810 */ /* 0x040fe20007ffe0ff */
[----:B------:R-:W-:Y:S02]  /*0880*/  VIADD R14, R3, 0x40 ;  /* 0x00000040030e7836 */ /* 0x000fe40000000000 */
[----:B------:R-:W-:Y:S01]  /*0890*/  @!P3 IMAD.MOV.U32 R11, RZ, RZ, R12 ;  /* 0x000000ffff0bb224 */ /* 0x000fe200078e000c */
[----:B------:R-:W-:Y:S06]  /*08a0*/  BRA `(.L_x_15) ;  /* 0x0000000000107947 */ /* 0x000fec0003800000 */
.L_x_14:
[C---:B------:R-:W-:Y:S02]  /*08b0*/  LEA R11, R5.reuse, UR4, 0x2 ;  /* 0x00000004050b7c11 */ /* 0x040fe4000f8e10ff */
[----:B------:R-:W-:-:S03]  /*08c0*/  LEA R14, R5, UR6, 0x2 ;  /* 0x00000006050e7c11 */ /* 0x000fc6000f8e10ff */
[----:B------:R-:W-:Y:S01]  /*08d0*/  VIADD R11, R11, 0x3bc ;  /* 0x000003bc0b0b7836 */ /* 0x000fe20000000000 */
[----:B------:R-:W-:-:S07]  /*08e0*/  IADD3 R14, PT, PT, R14, 0x3c0, RZ ;  /* 0x000003c00e0e7810 */ /* 0x000fce0007ffe0ff */
.L_x_15:
[----:B------:R-:W-:Y:S05]  /*08f0*/  BSYNC.RECONVERGENT B2 ;  /* 0x0000000000027941 */ /* 0x000fea0003800200 */
.L_x_13:
[----:B------:R-:W-:Y:S01]  /*0900*/  VIADD R15, R3, 0x4 ;  /* 0x00000004030f7836 */ /* 0x000fe20000000000 */
[----:B------:R-:W-:Y:S06]  /*0910*/  BRA `(.L_x_16) ;  /* 0x00000000000c7947 */ /* 0x000fec0003800000 */
.L_x_12:
[----:B------:R-:W-:Y:S01]  /*0920*/  IADD3 R15, PT, PT, R8, 0x3c, RZ ;  /* 0x0000003c080f7810 */ /* 0x000fe20007ffe0ff */
[C---:B------:R-:W-:Y:S01]  /*0930*/  VIADD R14, R0.reuse, 0x7c ;  /* 0x0000007c000e7836 */ /* 0x040fe20000000000 */
[----:B------:R-:W-:-:S07]  /*0940*/  IADD3 R11, PT, PT, R0, 0x38, RZ ;  /* 0x00000038000b7810 */ /* 0x000fce0007ffe0ff */
.L_x_16:
[----:B------:R-:W-:Y:S05]  /*0950*/  BSYNC.RECONVERGENT B1 ;  /* 0x0000000000017941 */ /* 0x000fea0003800200 */
.L_x_11:
[----:B------:R-:W-:Y:S01]  /*0960*/  VIADD R10, R3, 0xffffffc0 ;  /* 0xffffffc0030a7836 */ /* 0x000fe20000000000 */
[----:B------:R-:W-:Y:S06]  /*0970*/  BRA `(.L_x_10) ;  /* 0x0000000000087947 */ /* 0x000fec0003800000 */
.L_x_9:
[C---:B-1----:R-:W-:Y:S01]  /*0980*/  IADD3 R14, PT, PT, R3.reuse, 0x40, RZ ;  /* 0x00000040030e7810 */ /* 0x042fe20007ffe0ff */
[----:B--2---:R-:W-:-:S07]  /*0990*/  VIADD R15, R3, 0x4 ;  /* 0x00000004030f7836 */ /* 0x004fce0000000000 */
.L_x_10:
[----:B------:R-:W-:Y:S05]  /*09a0*/  BSYNC.RECONVERGENT B0 ;  /* 0x0000000000007941 */ /* 0x000fea0003800200 */
.L_x_8:
[----:B------:R-:W1:Y:S01]  /*09b0*/  LDS R10, [R10] ;  /* 0x000000000a0a7984 */ /* 0x000e620000000800 */
[----:B0-----:R-:W-:Y:S01]  /*09c0*/  FMUL R17, R13, R13 ;  /* 0x0000000d0d117220 */ /* 0x001fe20000400000 */
[----:B------:R-:W-:Y:S02]  /*09d0*/  BSSY.RECONVERGENT B0, `(.L_x_17) ;  /* 0x0000018000007945 */ /* 0x000fe40003800200 */
[----:B------:R-:W0:Y:S01]  /*09e0*/  LDS R8, [R14] ;  /* 0x000000000e087984 */ /* 0x000e220000000800 */
[----:B------:R-:W2:Y:S03]  /*09f0*/  MUFU.RCP R12, R17 ;  /* 0x00000011000c7308 */ /* 0x000ea60000001000 */
[----:B------:R2:W4:Y:S04]  /*0a00*/  LDS R0, [R11] ;  /* 0x000000000b007984 */ /* 0x0005280000000800 */
[----:B---3--:R-:W3:Y:S01]  /*0a10*/  LDS R6, [R15] ;  /* 0x000000000f067984 */ /* 0x008ee20000000800 */
[----:B--2---:R-:W-:-:S04]  /*0a20*/  FFMA R11, -R17, R12, 1 ;  /* 0x3f800000110b7423 */ /* 0x004fc8000000010c */
[----:B------:R-:W-:Y:S01]  /*0a30*/  FFMA R11, R12, R11, R12 ;  /* 0x0000000b0c0b7223 */ /* 0x000fe2000000000c */
[C---:B-1----:R-:W-:Y:S01]  /*0a40*/  FADD R9, -R13.reuse, R10 ;  /* 0x0000000a0d097221 */ /* 0x042fe20000000100 */
[----:B0-----:R-:W-:-:S03]  /*0a50*/  FADD R8, -R13, R8 ;  /* 0x000000080d087221 */ /* 0x001fc60000000100 */
[----:B------:R-:W-:Y:S01]  /*0a60*/  FMUL R3, R9, R9 ;  /* 0x0000000909037220 */ /* 0x000fe20000400000 */
[----:B----4-:R-:W-:-:S03]  /*0a70*/  FADD R7, -R13, R0 ;  /* 0x000000000d077221 */ /* 0x010fc60000000100 */
[----:B------:R-:W-:Y:S01]  /*0a80*/  FFMA R0, R8, R8, R3 ;  /* 0x0000000808007223 */ /* 0x000fe20000000003 */
[----:B---3--:R-:W-:-:S03]  /*0a90*/  FADD R6, -R13, R6 ;  /* 0x000000060d067221 */ /* 0x008fc60000000100 */
[----:B------:R-:W-:-:S04]  /*0aa0*/  FFMA R3, R7, R7, R0 ;  /* 0x0000000707037223 */ /* 0x000fc80000000000 */
[----:B------:R-:W-:-:S04]  /*0ab0*/  FFMA R0, R6, R6, R3 ;  /* 0x0000000606007223 */ /* 0x000fc80000000003 */
[----:B------:R-:W0:Y:S01]  /*0ac0*/  FCHK P0, R0, R17 ;  /* 0x0000001100007302 */ /* 0x000e220000000000 */
[----:B------:R-:W-:-:S04]  /*0ad0*/  FFMA R10, R0, R11, RZ ;  /* 0x0000000b000a7223 */ /* 0x000fc800000000ff */
[----:B------:R-:W-:-:S04]  /*0ae0*/  FFMA R3, -R17, R10, R0 ;  /* 0x0000000a11037223 */ /* 0x000fc80000000100 */
[----:B------:R-:W-:Y:S01]  /*0af0*/  FFMA R10, R11, R3, R10 ;  /* 0x000000030b0a7223 */ /* 0x000fe2000000000a */
[----:B0-----:R-:W-:Y:S06]  /*0b00*/  @!P0 BRA `(.L_x_18) ;  /* 0x0000000000108947 */ /* 0x001fec0003800000 */
[----:B------:R-:W-:Y:S02]  /*0b10*/  MOV R3, R17 ;  /* 0x0000001100037202 */ /* 0x000fe40000000f00 */
[----:B------:R-:W-:-:S07]  /*0b20*/  MOV R12, 0xb40 ;  /* 0x00000b40000c7802 */ /* 0x000fce0000000f00 */
[----:B------:R-:W-:Y:S05]  /*0b30*/  CALL.REL.NOINC `($__internal_1_$__cuda_sm3x_div_rn_noftz_f32_slowpath) ;  /* 0x0000000800687944 */ /* 0x000fea0003c00000 */
[----:B------:R-:W-:-:S07]  /*0b40*/  IMAD.MOV.U32 R10, RZ, RZ, R3 ;  /* 0x000000ffff0a7224 */ /* 0x000fce00078e0003 */
.L_x_18:
[----:B------:R-:W-:Y:S05]  /*0b50*/  BSYNC.RECONVERGENT B0 ;  /* 0x0000000000007941 */ /* 0x000fea0003800200 */
.L_x_17:
[----:B------:R-:W0:Y:S01]  /*0b60*/  MUFU.RCP R12, R13 ;  /* 0x0000000d000c7308 */ /* 0x000e220000001000 */
[----:B------:R-:W-:Y:S01]  /*0b70*/  FADD R0, R8, R9 ;  /* 0x0000000908007221 */ /* 0x000fe20000000000 */
[----:B------:R-:W-:Y:S03]  /*0b80*/  BSSY.RECONVERGENT B0, `(.L_x_19) ;  /* 0x000000d000007945 */ /* 0x000fe60003800200 */
[----:B------:R-:W-:-:S04]  /*0b90*/  FADD R3, R7, R0 ;  /* 0x0000000007037221 */ /* 0x000fc80000000000 */
[----:B------:R-:W-:-:S04]  /*0ba0*/  FADD R0, R6, R3 ;  /* 0x0000000306007221 */ /* 0x000fc80000000000 */
[----:B------:R-:W1:Y:S01]  /*0bb0*/  FCHK P0, R0, R13 ;  /* 0x0000000d00007302 */ /* 0x000e620000000000 */
[----:B0-----:R-:W-:-:S04]  /*0bc0*/  FFMA R11, -R13, R12, 1 ;  /* 0x3f8000000d0b7423 */ /* 0x001fc8000000010c */
[----:B------:R-:W-:-:S04]  /*0bd0*/  FFMA R11, R12, R11, R12 ;  /* 0x0000000b0c0b7223 */ /* 0x000fc8000000000c */
[----:B------:R-:W-:-:S04]  /*0be0*/  FFMA R12, R0, R11, RZ ;  /* 0x0000000b000c7223 */ /* 0x000fc800000000ff */
[----:B------:R-:W-:-:S04]  /*0bf0*/  FFMA R3, -R13, R12, R0 ;  /* 0x0000000c0d037223 */ /* 0x000fc80000000100 */
[----:B------:R-:W-:Y:S01]  /*0c00*/  FFMA R3, R11, R3, R12 ;  /* 0x000000030b037223 */ /* 0x000fe2000000000c */
[----:B-1----:R-:W-:Y:S06]  /*0c10*/  @!P0 BRA `(.L_x_20) ;  /* 0x00000000000c8947 */ /* 0x002fec0003800000 */
[----:B------:R-:W-:Y:S02]  /*0c20*/  MOV R3, R13 ;  /* 0x0000000d00037202 */ /* 0x000fe40000000f00 */
[----:B------:R-:W-:-:S07]  /*0c30*/  MOV R12, 0xc50 ;  /* 0x00000c50000c7802 */ /* 0x000fce0000000f00 */
[----:B------:R-:W-:Y:S05]  /*0c40*/  CALL.REL.NOINC `($__internal_1_$__cuda_sm3x_div_rn_noftz_f32_slowpath) ;  /* 0x0000000800247944 */ /* 0x000fea0003c00000 */
.L_x_20:
[----:B------:R-:W-:Y:S05]  /*0c50*/  BSYNC.RECONVERGENT B0 ;  /* 0x0000000000007941 */ /* 0x000fea0003800200 */
.L_x_19:
[----:B------:R-:W0:Y:S01]  /*0c60*/  F2F.F64.F32 R14, R3 ;  /* 0x00000003000e7310 */ /* 0x000e220000201800 */
[----:B------:R-:W-:Y:S02]  /*0c70*/  HFMA2 R17, -RZ, RZ, 1.953125, 0 ;  /* 0x3fd00000ff117431 */ /* 0x000fe400000001ff */
[----:B------:R-:W-:Y:S02]  /*0c80*/  IMAD.MOV.U32 R16, RZ, RZ, 0x0 ;  /* 0x00000000ff107424 */ /* 0x000fe400078e00ff */
[----:B------:R-:W-:Y:S01]  /*0c90*/  FMUL R18, R3, R3 ;  /* 0x0000000303127220 */ /* 0x000fe20000400000 */
[----:B------:R-:W-:Y:S03]  /*0ca0*/  BSSY.RECONVERGENT B0, `(.L_x_21) ;  /* 0x0000014000007945 */ /* 0x000fe60003800200 */
[----:B------:R-:W1:Y:S01]  /*0cb0*/  F2F.F64.F32 R12, R18 ;  /* 0x00000012000c7310 */ /* 0x000e620000201800 */
[----:B0-----:R-:W-:-:S07]  /*0cc0*/  DFMA R14, R14, R16, 1 ;  /* 0x3ff000000e0e742b */ /* 0x001fce0000000010 */
[----:B------:R-:W0:Y:S01]  /*0cd0*/  F2F.F64.F32 R10, R10 ;  /* 0x0000000a000a7310 */ /* 0x000e220000201800 */
[----:B-1----:R-:W-:-:S07]  /*0ce0*/  DMUL R12, R12, -0.0625 ;  /* 0xbfb000000c0c7828 */ /* 0x002fce0000000000 */
[----:B------:R-:W1:Y:S01]  /*0cf0*/  F2F.F32.F64 R14, R14 ;  /* 0x0000000e000e7310 */ /* 0x000e620000301000 */
[----:B0-----:R-:W-:-:S07]  /*0d00*/  DFMA R12, R10, 0.5, R12 ;  /* 0x3fe000000a0c782b */ /* 0x001fce000000000c */
[----:B------:R-:W0:Y:S01]  /*0d10*/  F2F.F32.F64 R0, R12 ;  /* 0x0000000c00007310 */ /* 0x000e220000301000 */
[----:B-1----:R-:W-:-:S07]  /*0d20*/  FMUL R17, R14, R14 ;  /* 0x0000000e0e117220 */ /* 0x002fce0000400000 */
[----:B------:R-:W1:Y:S08]  /*0d30*/  MUFU.RCP R16, R17 ;  /* 0x0000001100107308 */ /* 0x000e700000001000 */
[----:B0-----:R-:W0:Y:S01]  /*0d40*/  FCHK P0, R0, R17 ;  /* 0x0000001100007302 */ /* 0x001e220000000000 */
[----:B-1----:R-:W-:-:S04]  /*0d50*/  FFMA R3, -R17, R16, 1 ;  /* 0x3f80000011037423 */ /* 0x002fc80000000110 */
[----:B------:R-:W-:-:S04]  /*0d60*/  FFMA R3, R16, R3, R16 ;  /* 0x0000000310037223 */ /* 0x000fc80000000010 */
[----:B------:R-:W-:-:S04]  /*0d70*/  FFMA R16, R0, R3, RZ ;  /* 0x0000000300107223 */ /* 0x000fc800000000ff */
[----:B------:R-:W-:-:S04]  /*0d80*/  FFMA R11, -R17, R16, R0 ;  /* 0x00000010110b7223 */ /* 0x000fc80000000100 */
[----:B------:R-:W-:Y:S01]  /*0d90*/  FFMA R3, R3, R11, R16 ;  /* 0x0000000b03037223 */ /* 0x000fe20000000010 */
[----:B0-----:R-:W-:Y:S06]  /*0da0*/  @!P0 BRA `(.L_x_22) ;  /* 0x00000000000c8947 */ /* 0x001fec0003800000 */
[----:B------:R-:W-:Y:S01]  /*0db0*/  IMAD.MOV.U32 R3, RZ, RZ, R17 ;  /* 0x000000ffff037224 */ /* 0x000fe200078e0011 */
[----:B------:R-:W-:-:S07]  /*0dc0*/  MOV R12, 0xde0 ;  /* 0x00000de0000c7802 */ /* 0x000fce0000000f00 */
[----:B------:R-:W-:Y:S05]  /*0dd0*/  CALL.REL.NOINC `($__internal_1_$__cuda_sm3x_div_rn_noftz_f32_slowpath) ;  /* 0x0000000400c07944 */ /* 0x000fea0003c00000 */
.L_x_22:
[----:B------:R-:W-:Y:S05]  /*0de0*/  BSYNC.RECONVERGENT B0 ;  /* 0x0000000000007941 */ /* 0x000fea0003800200 */
.L_x_21:
[----:B------:R-:W0:Y:S01]  /*0df0*/  LDC R12, c[0x0][0x3b8] ;  /* 0x0000ee00ff0c7b82 */ /* 0x000e220000000800 */
[----:B------:R-:W-:Y:S01]  /*0e00*/  BSSY.RECONVERGENT B0, `(.L_x_23) ;  /* 0x000000f000007945 */ /* 0x000fe20003800200 */
[----:B0-----:R-:W-:-:S04]  /*0e10*/  FADD R0, R12, 1 ;  /* 0x3f8000000c007421 */ /* 0x001fc80000000000 */
[----:B------:R-:W-:Y:S01]  /*0e20*/  FMUL R11, R0, R12 ;  /* 0x0000000c000b7220 */ /* 0x000fe20000400000 */
[----:B------:R-:W-:-:S03]  /*0e30*/  FADD R0, R3, -R12 ;  /* 0x8000000c03007221 */ /* 0x000fc60000000000 */
[----:B------:R-:W0:Y:S08]  /*0e40*/  MUFU.RCP R10, R11 ;  /* 0x0000000b000a7308 */ /* 0x000e300000001000 */
        /* <DEDUP_REMOVED lines=10> */
.L_x_24:
[----:B------:R-:W-:Y:S05]  /*0ef0*/  BSYNC.RECONVERGENT B0 ;  /* 0x0000000000007941 */ /* 0x000fea0003800200 */
.L_x_23:
[----:B------:R-:W0:Y:S01]  /*0f00*/  F2F.F64.F32 R10, R3 ;  /* 0x00000003000a7310 */ /* 0x000e220000201800 */
[----:B------:R-:W-:Y:S01]  /*0f10*/  BSSY.RECONVERGENT B0, `(.L_x_25) ;  /* 0x000000f000007945 */ /* 0x000fe20003800200 */
[----:B0-----:R-:W-:-:S06]  /*0f20*/  DADD R10, R10, 1 ;  /* 0x3ff000000a0a7429 */ /* 0x001fcc0000000000 */
[----:B------:R-:W0:Y:S04]  /*0f30*/  MUFU.RCP64H R13, R11 ;  /* 0x0000000b000d7308 */ /* 0x000e280000001800 */
[----:B------:R-:W-:-:S05]  /*0f40*/  VIADD R12, R11, 0x300402 ;  /* 0x003004020b0c7836 */ /* 0x000fca0000000000 */
[----:B------:R-:W-:Y:S01]  /*0f50*/  FSETP.GEU.AND P0, PT, |R12|, 5.8789094863358348022e-39, PT ;  /* 0x004004020c00780b */ /* 0x000fe20003f0e200 */
[----:B0-----:R-:W-:-:S08]  /*0f60*/  DFMA R14, -R10, R12, 1 ;  /* 0x3ff000000a0e742b */ /* 0x001fd0000000010c */
[----:B------:R-:W-:-:S08]  /*0f70*/  DFMA R14, R14, R14, R14 ;  /* 0x0000000e0e0e722b */ /* 0x000fd0000000000e */
[----:B------:R-:W-:-:S08]  /*0f80*/  DFMA R14, R12, R14, R12 ;  /* 0x0000000e0c0e722b */ /* 0x000fd0000000000c */
[----:B------:R-:W-:-:S08]  /*0f90*/  DFMA R16, -R10, R14, 1 ;  /* 0x3ff000000a10742b */ /* 0x000fd0000000010e */
[----:B------:R-:W-:Y:S01]  /*0fa0*/  DFMA R14, R14, R16, R14 ;  /* 0x000000100e0e722b */ /* 0x000fe2000000000e */
[----:B------:R-:W-:Y:S10]  /*0fb0*/  @P0 BRA `(.L_x_26) ;  /* 0x0000000000100947 */ /* 0x000ff40003800000 */
[----:B------:R-:W-:-:S04]  /*0fc0*/  LOP3.LUT R0, R11, 0x7fffffff, RZ, 0xc0, !PT ;  /* 0x7fffffff0b007812 */ /* 0x000fc800078ec0ff */
[----:B------:R-:W-:Y:S02]  /*0fd0*/  IADD3 R14, PT, PT, R0, -0x100000, RZ ;  /* 0xfff00000000e7810 */ /* 0x000fe40007ffe0ff */
[----:B------:R-:W-:-:S07]  /*0fe0*/  MOV R0, 0x1000 ;  /* 0x0000100000007802 */ /* 0x000fce0000000f00 */
[----:B------:R-:W-:Y:S05]  /*0ff0*/  CALL.REL.NOINC `($__internal_0_$__cuda_sm20_dblrcp_rn_slowpath_v3) ;  /* 0x0000000000907944 */ /* 0x000fea0003c00000 */
.L_x_26:
[----:B------:R-:W-:Y:S05]  /*1000*/  BSYNC.RECONVERGENT B0 ;  /* 0x0000000000007941 */ /* 0x000fea0003800200 */
.L_x_25:
[----:B------:R-:W0:Y:S01]  /*1010*/  S2UR UR5, SR_CgaCtaId ;  /* 0x00000000000579c3 */ /* 0x000e220000008800 */
[----:B------:R-:W1:Y:S01]  /*1020*/  F2F.F32.F64 R15, R14 ;  /* 0x0000000e000f7310 */ /* 0x000e620000301000 */
[----:B------:R-:W-:Y:S01]  /*1030*/  UMOV UR4, 0x400 ;  /* 0x0000040000047882 */ /* 0x000fe20000000000 */
[----:B------:R-:W-:Y:S01]  /*1040*/  BSSY.RECONVERGENT B0, `(.L_x_27) ;  /* 0x000000d000007945 */ /* 0x000fe20003800200 */
[----:B------:R-:W-:Y:S01]  /*1050*/  UIADD3 UR4, UPT, UPT, UR4, 0x400, URZ ;  /* 0x0000040004047890 */ /* 0x000fe2000fffe0ff */
[----:B-1----:R-:W-:-:S03]  /*1060*/  FSETP.GEU.AND P0, PT, R15, RZ, PT ;  /* 0x000000ff0f00720b */ /* 0x002fc60003f0e000 */
[----:B0-----:R-:W-:-:S06]  /*1070*/  ULEA UR4, UR5, UR4, 0x18 ;  /* 0x0000000405047291 */ /* 0x001fcc000f8ec0ff */
[----:B------:R-:W-:-:S05]  /*1080*/  LEA R4, R4, UR4, 0x6 ;  /* 0x0000000404047c11 */ /* 0x000fca000f8e30ff */
[----:B------:R-:W-:Y:S01]  /*1090*/  IMAD R0, R5, 0x4, R4 ;  /* 0x0000000405007824 */ /* 0x000fe200078e0204 */
[----:B------:R-:W-:Y:S06]  /*10a0*/  @!P0 BRA `(.L_x_28) ;  /* 0x0000000000148947 */ /* 0x000fec0003800000 */
[----:B------:R-:W-:-:S13]  /*10b0*/  FSETP.GT.AND P0, PT, R15, 1, PT ;  /* 0x3f8000000f00780b */ /* 0x000fda0003f04000 */
[----:B------:R-:W-:Y:S01]  /*10c0*/  @P0 MOV R3, 0x3f800000 ;  /* 0x3f80000000030802 */ /* 0x000fe20000000f00 */
[----:B------:R0:W-:Y:S04]  /*10d0*/  @!P0 STS [R0], R15 ;  /* 0x0000000f00008388 */ /* 0x0001e80000000800 */
[----:B------:R0:W-:Y:S01]  /*10e0*/  @P0 STS [R0], R3 ;  /* 0x0000000300000388 */ /* 0x0001e20000000800 */
[----:B------:R-:W-:Y:S05]  /*10f0*/  BRA `(.L_x_29) ;  /* 0x0000000000047947 */ /* 0x000fea0003800000 */
.L_x_28:
[----:B------:R1:W-:Y:S02]  /*1100*/  STS [R0], RZ ;  /* 0x000000ff00007388 */ /* 0x0003e40000000800 */
.L_x_29:
[----:B------:R-:W-:Y:S05]  /*1110*/  BSYNC.RECONVERGENT B0 ;  /* 0x0000000000007941 */ /* 0x000fea0003800200 */
.L_x_27:
[----:B------:R-:W-:Y:S08]  /*1120*/  BAR.SYNC.DEFER_BLOCKING 0x0 ;  /* 0x0000000000007b1d */ /* 0x000ff00000010000 */
[----:B------:R-:W2:Y:S08]  /*1130*/  LDC.64 R10, c[0x0][0x3a8] ;  /* 0x0000ea00ff0a7b82 */ /* 0x000eb00000000a00 */
[----:B------:R-:W3:Y:S08]  /*1140*/  LDC.64 R12, c[0x0][0x380] ;  /* 0x0000e000ff0c7b82 */ /* 0x000ef00000000a00 */
[----:B0-----:R-:W0:Y:S01]  /*1150*/  LDC.64 R14, c[0x0][0x388] ;  /* 0x0000e200ff0e7b82 */ /* 0x001e220000000a00 */
[----:B------:R-:W4:Y:S07]  /*1160*/  LDS R3, [R0] ;  /* 0x0000000000037984 */ /* 0x000f2e0000000800 */
[----:B------:R-:W5:Y:S01]  /*1170*/  LDC.64 R16, c[0x0][0x398] ;  /* 0x0000e600ff107b82 */ /* 0x000f620000000a00 */
[----:B--2---:R-:W-:-:S07]  /*1180*/  IMAD.WIDE R10, R2, 0x4, R10 ;  /* 0x00000004020a7825 */ /* 0x004fce00078e020a */
[----:B------:R-:W2:Y:S01]  /*1190*/  LDC.64 R4, c[0x0][0x390] ;  /* 0x0000e400ff047b82 */ /* 0x000ea20000000a00 */
[----:B---3--:R-:W-:-:S04]  /*11a0*/  IMAD.WIDE R12, R2, 0x4, R12 ;  /* 0x00000004020c7825 */ /* 0x008fc800078e020c */
[----:B0-----:R-:W-:-:S04]  /*11b0*/  IMAD.WIDE R14, R2, 0x4, R14 ;  /* 0x00000004020e7825 */ /* 0x001fc800078e020e */
[----:B-----5:R-:W-:-:S04]  /*11c0*/  IMAD.WIDE R16, R2, 0x4, R16 ;  /* 0x0000000402107825 */ /* 0x020fc800078e0210 */
[----:B--2---:R-:W-:Y:S01]  /*11d0*/  IMAD.WIDE R4, R2, 0x4, R4 ;  /* 0x0000000402047825 */ /* 0x004fe200078e0204 */
[----:B----4-:R-:W-:Y:S04]  /*11e0*/  STG.E desc[UR14][R10.64], R3 ;  /* 0x000000030a007986 */ /* 0x010fe8000c10190e */
[----:B------:R-:W-:Y:S04]  /*11f0*/  STG.E desc[UR14][R12.64], R6 ;  /* 0x000000060c007986 */ /* 0x000fe8000c10190e */
[----:B------:R-:W-:Y:S04]  /*1200*/  STG.E desc[UR14][R14.64], R7 ;  /* 0x000000070e007986 */ /* 0x000fe8000c10190e */
[----:B------:R-:W-:Y:S04]  /*1210*/  STG.E desc[UR14][R16.64], R8 ;  /* 0x0000000810007986 */ /* 0x000fe8000c10190e */
[----:B------:R-:W-:Y:S01]  /*1220*/  STG.E desc[UR14][R4.64], R9 ;  /* 0x0000000904007986 */ /* 0x000fe2000c10190e */
[----:B------:R-:W-:Y:S05]  /*1230*/  EXIT ;  /* 0x000000000000794d */ /* 0x000fea0003800000 */
        .weak           $__internal_0_$__cuda_sm20_dblrcp_rn_slowpath_v3
        .type           $__internal_0_$__cuda_sm20_dblrcp_rn_slowpath_v3,@function
        .size           $__internal_0_$__cuda_sm20_dblrcp_rn_slowpath_v3,($__internal_1_$__cuda_sm3x_div_rn_noftz_f32_slowpath - $__internal_0_$__cuda_sm20_dblrcp_rn_slowpath_v3)
$__internal_0_$__cuda_sm20_dblrcp_rn_slowpath_v3:
[----:B------:R-:W-:Y:S01]  /*1240*/  DSETP.GTU.AND P0, PT, |R10|, +INF , PT ;  /* 0x7ff000000a00742a */ /* 0x000fe20003f0c200 */
[----:B------:R-:W-:-:S13]  /*1250*/  BSSY.RECONVERGENT B1, `(.L_x_30) ;  /* 0x0000023000017945 */ /* 0x000fda0003800200 */
[----:B------:R-:W-:Y:S05]  /*1260*/  @P0 BRA `(.L_x_31) ;  /* 0x00000000007c0947 */ /* 0x000fea0003800000 */
[----:B------:R-:W-:-:S05]  /*1270*/  LOP3.LUT R3, R11, 0x7fffffff, RZ, 0xc0, !PT ;  /* 0x7fffffff0b037812 */ /* 0x000fca00078ec0ff */
[----:B------:R-:W-:-:S05]  /*1280*/  VIADD R12, R3, 0xffffffff ;  /* 0xffffffff030c7836 */ /* 0x000fca0000000000 */
[----:B------:R-:W-:-:S13]  /*1290*/  ISETP.GE.U32.AND P0, PT, R12, 0x7fefffff, PT ;  /* 0x7fefffff0c00780c */ /* 0x000fda0003f06070 */
[----:B------:R-:W-:Y:S02]  /*12a0*/  @P0 LOP3.LUT R13, R11, 0x7ff00000, RZ, 0x3c, !PT ;  /* 0x7ff000000b0d0812 */ /* 0x000fe400078e3cff */
[----:B------:R-:W-:Y:S01]  /*12b0*/  @P0 MOV R12, RZ ;  /* 0x000000ff000c0202 */ /* 0x000fe20000000f00 */
[----:B------:R-:W-:Y:S06]  /*12c0*/  @P0 BRA `(.L_x_32) ;  /* 0x00000000006c0947 */ /* 0x000fec0003800000 */
[----:B------:R-:W-:-:S13]  /*12d0*/  ISETP.GE.U32.AND P0, PT, R3, 0x1000001, PT ;  /* 0x010000010300780c */ /* 0x000fda0003f06070 */
[----:B------:R-:W-:Y:S05]  /*12e0*/  @!P0 BRA `(.L_x_33) ;  /* 0x0000000000348947 */ /* 0x000fea0003800000 */
[----:B------:R-:W-:Y:S01]  /*12f0*/  VIADD R13, R11, 0xc0200000 ;  /* 0xc02000000b0d7836 */ /* 0x000fe20000000000 */
[----:B------:R-:W-:-:S03]  /*1300*/  MOV R12, R10 ;  /* 0x0000000a000c7202 */ /* 0x000fc60000000f00 */
[----:B------:R-:W0:Y:S03]  /*1310*/  MUFU.RCP64H R15, R13 ;  /* 0x0000000d000f7308 */ /* 0x000e260000001800 */
[----:B0-----:R-:W-:-:S08]  /*1320*/  DFMA R16, -R12, R14, 1 ;  /* 0x3ff000000c10742b */ /* 0x001fd0000000010e */
[----:B------:R-:W-:-:S08]  /*1330*/  DFMA R16, R16, R16, R16 ;  /* 0x000000101010722b */ /* 0x000fd00000000010 */
[----:B------:R-:W-:-:S08]  /*1340*/  DFMA R16, R14, R16, R14 ;  /* 0x000000100e10722b */ /* 0x000fd0000000000e */
[----:B------:R-:W-:-:S08]  /*1350*/  DFMA R14, -R12, R16, 1 ;  /* 0x3ff000000c0e742b */ /* 0x000fd00000000110 */
[----:B------:R-:W-:-:S08]  /*1360*/  DFMA R14, R16, R14, R16 ;  /* 0x0000000e100e722b */ /* 0x000fd00000000010 */
[----:B------:R-:W-:-:S08]  /*1370*/  DMUL R14, R14, 2.2250738585072013831e-308 ;  /* 0x001000000e0e7828 */ /* 0x000fd00000000000 */
[----:B------:R-:W-:-:S08]  /*1380*/  DFMA R10, -R10, R14, 1 ;  /* 0x3ff000000a0a742b */ /* 0x000fd0000000010e */
[----:B------:R-:W-:-:S08]  /*1390*/  DFMA R10, R10, R10, R10 ;  /* 0x0000000a0a0a722b */ /* 0x000fd0000000000a */
[----:B------:R-:W-:Y:S01]  /*13a0*/  DFMA R12, R14, R10, R14 ;  /* 0x0000000a0e0c722b */ /* 0x000fe2000000000e */
[----:B------:R-:W-:Y:S10]  /*13b0*/  BRA `(.L_x_32) ;  /* 0x0000000000307947 */ /* 0x000ff40003800000 */
.L_x_33:
[----:B------:R-:W-:Y:S01]  /*13c0*/  DMUL R10, R10, 8.11296384146066816958e+31 ;  /* 0x469000000a0a7828 */ /* 0x000fe20000000000 */
[----:B------:R-:W-:-:S05]  /*13d0*/  IMAD.MOV.U32 R12, RZ, RZ, R14 ;  /* 0x000000ffff0c7224 */ /* 0x000fca00078e000e */
[----:B------:R-:W0:Y:S02]  /*13e0*/  MUFU.RCP64H R13, R11 ;  /* 0x0000000b000d7308 */ /* 0x000e240000001800 */
[----:B0-----:R-:W-:-:S08]  /*13f0*/  DFMA R14, -R10, R12, 1 ;  /* 0x3ff000000a0e742b */ /* 0x001fd0000000010c */
[----:B------:R-:W-:-:S08]  /*1400*/  DFMA R14, R14, R14, R14 ;  /* 0x0000000e0e0e722b */ /* 0x000fd0000000000e */
[----:B------:R-:W-:-:S08]  /*1410*/  DFMA R14, R12, R14, R12 ;  /* 0x0000000e0c0e722b */ /* 0x000fd0000000000c */
[----:B------:R-:W-:-:S08]  /*1420*/  DFMA R12, -R10, R14, 1 ;  /* 0x3ff000000a0c742b */ /* 0x000fd0000000010e */
[----:B------:R-:W-:-:S08]  /*1430*/  DFMA R12, R14, R12, R14 ;  /* 0x0000000c0e0c722b */ /* 0x000fd0000000000e */
[----:B------:R-:W-:Y:S01]  /*1440*/  DMUL R12, R12, 8.11296384146066816958e+31 ;  /* 0x469000000c0c7828 */ /* 0x000fe20000000000 */
[----:B------:R-:W-:Y:S10]  /*1450*/  BRA `(.L_x_32) ;  /* 0x0000000000087947 */ /* 0x000ff40003800000 */
.L_x_31:
[----:B------:R-:W-:Y:S02]  /*1460*/  LOP3.LUT R13, R11, 0x80000, RZ, 0xfc, !PT ;  /* 0x000800000b0d7812 */ /* 0x000fe400078efcff */
[----:B------:R-:W-:-:S07]  /*1470*/  MOV R12, R10 ;  /* 0x0000000a000c7202 */ /* 0x000fce0000000f00 */
.L_x_32:
[----:B------:R-:W-:Y:S05]  /*1480*/  BSYNC.RECONVERGENT B1 ;  /* 0x0000000000017941 */ /* 0x000fea0003800200 */
.L_x_30:
[----:B------:R-:W-:Y:S02]  /*1490*/  HFMA2 R11, -RZ, RZ, 0, 0 ;  /* 0x00000000ff0b7431 */ /* 0x000fe400000001ff */
[----:B------:R-:W-:Y:S01]  /*14a0*/  IMAD.MOV.U32 R10, RZ, RZ, R0 ;  /* 0x000000ffff0a7224 */ /* 0x000fe200078e0000 */
[----:B------:R-:W-:Y:S01]  /*14b0*/  MOV R15, R13 ;  /* 0x0000000d000f7202 */ /* 0x000fe20000000f00 */
[----:B------:R-:W-:Y:S02]  /*14c0*/  IMAD.MOV.U32 R14, RZ, RZ, R12 ;  /* 0x000000ffff0e7224 */ /* 0x000fe400078e000c */
[----:B------:R-:W-:Y:S05]  /*14d0*/  RET.REL.NODEC R10 `(_Z11srad_cuda_1PfS_S_S_S_S_iif) ;  /* 0xffffffe80ac87950 */ /* 0x000fea0003c3ffff */
        .weak           $__internal_1_$__cuda_sm3x_div_rn_noftz_f32_slowpath
        .type           $__internal_1_$__cuda_sm3x_div_rn_noftz_f32_slowpath,@function
        .size           $__internal_1_$__cuda_sm3x_div_rn_noftz_f32_slowpath,(.L_x_47 - $__internal_1_$__cuda_sm3x_div_rn_noftz_f32_slowpath)
$__internal_1_$__cuda_sm3x_div_rn_noftz_f32_slowpath:
[----:B------:R-:W-:Y:S01]  /*14e0*/  SHF.R.U32.HI R14, RZ, 0x17, R3 ;  /* 0x00000017ff0e7819 */ /* 0x000fe20000011603 */
[----:B------:R-:W-:Y:S01]  /*14f0*/  BSSY.RECONVERGENT B1, `(.L_x_34) ;  /* 0x0000062000017945 */ /* 0x000fe20003800200 */
[----:B------:R-:W-:Y:S02]  /*1500*/  SHF.R.U32.HI R11, RZ, 0x17, R0 ;  /* 0x00000017ff0b7819 */ /* 0x000fe40000011600 */
[----:B------:R-:W-:Y:S02]  /*1510*/  LOP3.LUT R14, R14, 0xff, RZ, 0xc0, !PT ;  /* 0x000000ff0e0e7812 */ /* 0x000fe400078ec0ff */
[----:B------:R-:W-:-:S03]  /*1520*/  LOP3.LUT R15, R11, 0xff, RZ, 0xc0, !PT ;  /* 0x000000ff0b0f7812 */ /* 0x000fc600078ec0ff */
[----:B------:R-:W-:Y:S01]  /*1530*/  VIADD R17, R14, 0xffffffff ;  /* 0xffffffff0e117836 */ /* 0x000fe20000000000 */
[----:B------:R-:W-:-:S04]  /*1540*/  IADD3 R16, PT, PT, R15, -0x1, RZ ;  /* 0xffffffff0f107810 */ /* 0x000fc80007ffe0ff */
[----:B------:R-:W-:-:S04]  /*1550*/  ISETP.GT.U32.AND P0, PT, R17, 0xfd, PT ;  /* 0x000000fd1100780c */ /* 0x000fc80003f04070 */
[----:B------:R-:W-:-:S13]  /*1560*/  ISETP.GT.U32.OR P0, PT, R16, 0xfd, P0 ;  /* 0x000000fd1000780c */ /* 0x000fda0000704470 */
[----:B------:R-:W-:Y:S01]  /*1570*/  @!P0 IMAD.MOV.U32 R11, RZ, RZ, RZ ;  /* 0x000000ffff0b8224 */ /* 0x000fe200078e00ff */
[----:B------:R-:W-:Y:S06]  /*1580*/  @!P0 BRA `(.L_x_35) ;  /* 0x00000000005c8947 */ /* 0x000fec0003800000 */
[----:B------:R-:W-:Y:S02]  /*1590*/  FSETP.GTU.FTZ.AND P0, PT, |R0|, +INF , PT ;  /* 0x7f8000000000780b */ /* 0x000fe40003f1c200 */
[----:B------:R-:W-:-:S04]  /*15a0*/  FSETP.GTU.FTZ.AND P1, PT, |R3|, +INF , PT ;  /* 0x7f8000000300780b */ /* 0x000fc80003f3c200 */
[----:B------:R-:W-:-:S13]  /*15b0*/  PLOP3.LUT P0, PT, P0, P1, PT, 0xf8, 0x8f ;  /* 0x00000000008f781c */ /* 0x000fda0000703f70 */
[----:B------:R-:W-:Y:S05]  /*15c0*/  @P0 BRA `(.L_x_36) ;  /* 0x00000004004c0947 */ /* 0x000fea0003800000 */
[----:B------:R-:W-:-:S13]  /*15d0*/  LOP3.LUT P0, RZ, R3, 0x7fffffff, R0, 0xc8, !PT ;  /* 0x7fffffff03ff7812 */ /* 0x000fda000780c800 */
[----:B------:R-:W-:Y:S05]  /*15e0*/  @!P0 BRA `(.L_x_37) ;  /* 0x00000004003c8947 */ /* 0x000fea0003800000 */
[C---:B------:R-:W-:Y:S02]  /*15f0*/  FSETP.NEU.FTZ.AND P1, PT, |R0|.reuse, +INF , PT ;  /* 0x7f8000000000780b */ /* 0x040fe40003f3d200 */
[----:B------:R-:W-:Y:S02]  /*1600*/  FSETP.NEU.FTZ.AND P2, PT, |R3|, +INF , PT ;  /* 0x7f8000000300780b */ /* 0x000fe40003f5d200 */
[----:B------:R-:W-:-:S11]  /*1610*/  FSETP.NEU.FTZ.AND P0, PT, |R0|, +INF , PT ;  /* 0x7f8000000000780b */ /* 0x000fd60003f1d200 */
[----:B------:R-:W-:Y:S05]  /*1620*/  @!P2 BRA !P1, `(.L_x_37) ;  /* 0x00000004002ca947 */ /* 0x000fea0004800000 */
[----:B------:R-:W-:-:S04]  /*1630*/  LOP3.LUT P1, RZ, R0, 0x7fffffff, RZ, 0xc0, !PT ;  /* 0x7fffffff00ff7812 */ /* 0x000fc8000782c0ff */
[----:B------:R-:W-:-:S13]  /*1640*/  PLOP3.LUT P1, PT, P2, P1, PT, 0x2f, 0xf2 ;  /* 0x0000000000f2781c */ /* 0x000fda0001722577 */
[----:B------:R-:W-:Y:S05]  /*1650*/  @P1 BRA `(.L_x_38) ;  /* 0x0000000400181947 */ /* 0x000fea0003800000 */
[----:B------:R-:W-:-:S04]  /*1660*/  LOP3.LUT P1, RZ, R3, 0x7fffffff, RZ, 0xc0, !PT ;  /* 0x7fffffff03ff7812 */ /* 0x000fc8000782c0ff */
[----:B------:R-:W-:-:S13]  /*1670*/  PLOP3.LUT P0, PT, P0, P1, PT, 0x2f, 0xf2 ;  /* 0x0000000000f2781c */ /* 0x000fda0000702577 */
[----:B------:R-:W-:Y:S05]  /*1680*/  @P0 BRA `(.L_x_39) ;  /* 0x0000000400000947 */ /* 0x000fea0003800000 */
[----:B------:R-:W-:Y:S02]  /*1690*/  ISETP.GE.AND P0, PT, R16, RZ, PT ;  /* 0x000000ff1000720c */ /* 0x000fe40003f06270 */
[----:B------:R-:W-:-:S11]  /*16a0*/  ISETP.GE.AND P1, PT, R17, RZ, PT ;  /* 0x000000ff1100720c */ /* 0x000fd60003f26270 */
[----:B------:R-:W-:Y:S01]  /*16b0*/  @P0 MOV R11, RZ ;  /* 0x000000ff000b0202 */ /* 0x000fe20000000f00 */
[----:B------:R-:W-:Y:S02]  /*16c0*/  @!P0 IMAD.MOV.U32 R11, RZ, RZ, -0x40 ;  /* 0xffffffc0ff0b8424 */ /* 0x000fe400078e00ff */
[----:B------:R-:W-:Y:S01]  /*16d0*/  @!P0 FFMA R0, R0, 1.84467440737095516160e+19, RZ ;  /* 0x5f80000000008823 */ /* 0x000fe200000000ff */
[----:B------:R-:W-:Y:S02]  /*16e0*/  @!P1 FFMA R3, R3, 1.84467440737095516160e+19, RZ ;  /* 0x5f80000003039823 */ /* 0x000fe400000000ff */
[----:B------:R-:W-:-:S07]  /*16f0*/  @!P1 IADD3 R11, PT, PT, R11, 0x40, RZ ;  /* 0x000000400b0b9810 */ /* 0x000fce0007ffe0ff */
.L_x_35:
[----:B------:R-:W-:Y:S01]  /*1700*/  LEA R16, R14, 0xc0800000, 0x17 ;  /* 0xc08000000e107811 */ /* 0x000fe200078eb8ff */
[----:B------:R-:W-:Y:S01]  /*1710*/  BSSY.RECONVERGENT B2, `(.L_x_40) ;  /* 0x0000036000027945 */ /* 0x000fe20003800200 */
[----:B------:R-:W-:-:S03]  /*1720*/  IADD3 R15, PT, PT, R15, -0x7f, RZ ;  /* 0xffffff810f0f7810 */ /* 0x000fc60007ffe0ff */
[----:B------:R-:W-:Y:S02]  /*1730*/  IMAD.IADD R16, R3, 0x1, -R16 ;  /* 0x0000000103107824 */ /* 0x000fe400078e0a10 */
[C---:B------:R-:W-:Y:S02]  /*1740*/  IMAD R0, R15.reuse, -0x800000, R0 ;  /* 0xff8000000f007824 */ /* 0x040fe400078e0200 */
[----:B------:R0:W1:Y:S01]  /*1750*/  MUFU.RCP R3, R16 ;  /* 0x0000001000037308 */ /* 0x0000620000001000 */
[----:B------:R-:W-:Y:S01]  /*1760*/  FADD.FTZ R17, -R16, -RZ ;  /* 0x800000ff10117221 */ /* 0x000fe20000010100 */
[----:B0-----:R-:W-:-:S05]  /*1770*/  IADD3 R16, PT, PT, R15, 0x7f, -R14 ;  /* 0x0000007f0f107810 */ /* 0x001fca0007ffe80e */
[----:B------:R-:W-:Y:S02]  /*1780*/  IMAD.IADD R11, R16, 0x1, R11 ;  /* 0x00000001100b7824 */ /* 0x000fe400078e020b */
[----:B-1----:R-:W-:-:S04]  /*1790*/  FFMA R18, R3, R17, 1 ;  /* 0x3f80000003127423 */ /* 0x002fc80000000011 */
[----:B------:R-:W-:-:S04]  /*17a0*/  FFMA R3, R3, R18, R3 ;  /* 0x0000001203037223 */ /* 0x000fc80000000003 */
[----:B------:R-:W-:-:S04]  /*17b0*/  FFMA R18, R0, R3, RZ ;  /* 0x0000000300127223 */ /* 0x000fc800000000ff */
[----:B------:R-:W-:-:S04]  /*17c0*/  FFMA R19, R17, R18, R0 ;  /* 0x0000001211137223 */ /* 0x000fc80000000000 */
[----:B------:R-:W-:-:S04]  /*17d0*/  FFMA R18, R3, R19, R18 ;  /* 0x0000001303127223 */ /* 0x000fc80000000012 */
[----:B------:R-:W-:-:S04]  /*17e0*/  FFMA R17, R17, R18, R0 ;  /* 0x0000001211117223 */ /* 0x000fc80000000000 */
[----:B------:R-:W-:-:S05]  /*17f0*/  FFMA R0, R3, R17, R18 ;  /* 0x0000001103007223 */ /* 0x000fca0000000012 */
[----:B------:R-:W-:-:S04]  /*1800*/  SHF.R.U32.HI R14, RZ, 0x17, R0 ;  /* 0x00000017ff0e7819 */ /* 0x000fc80000011600 */
[----:B------:R-:W-:-:S04]  /*1810*/  LOP3.LUT R14, R14, 0xff, RZ, 0xc0, !PT ;  /* 0x000000ff0e0e7812 */ /* 0x000fc800078ec0ff */
[----:B------:R-:W-:-:S05]  /*1820*/  IADD3 R19, PT, PT, R14, R11, RZ ;  /* 0x0000000b0e137210 */ /* 0x000fca0007ffe0ff */
[----:B------:R-:W-:-:S05]  /*1830*/  VIADD R14, R19, 0xffffffff ;  /* 0xffffffff130e7836 */ /* 0x000fca0000000000 */
[----:B------:R-:W-:-:S13]  /*1840*/  ISETP.GE.U32.AND P0, PT, R14, 0xfe, PT ;  /* 0x000000fe0e00780c */ /* 0x000fda0003f06070 */
[----:B------:R-:W-:Y:S05]  /*1850*/  @!P0 BRA `(.L_x_41) ;  /* 0x0000000000808947 */ /* 0x000fea0003800000 */
[----:B------:R-:W-:-:S13]  /*1860*/  ISETP.GT.AND P0, PT, R19, 0xfe, PT ;  /* 0x000000fe1300780c */ /* 0x000fda0003f04270 */
[----:B------:R-:W-:Y:S05]  /*1870*/  @P0 BRA `(.L_x_42) ;  /* 0x00000000006c0947 */ /* 0x000fea0003800000 */
[----:B------:R-:W-:-:S13]  /*1880*/  ISETP.GE.AND P0, PT, R19, 0x1, PT ;  /* 0x000000011300780c */ /* 0x000fda0003f06270 */
[----:B------:R-:W-:Y:S05]  /*1890*/  @P0 BRA `(.L_x_43) ;  /* 0x0000000000740947 */ /* 0x000fea0003800000 */
[----:B------:R-:W-:Y:S02]  /*18a0*/  ISETP.GE.AND P0, PT, R19, -0x18, PT ;  /* 0xffffffe81300780c */ /* 0x000fe40003f06270 */
[----:B------:R-:W-:-:S11]  /*18b0*/  LOP3.LUT R0, R0, 0x80000000, RZ, 0xc0, !PT ;  /* 0x8000000000007812 */ /* 0x000fd600078ec0ff */
[----:B------:R-:W-:Y:S05]  /*18c0*/  @!P0 BRA `(.L_x_43) ;  /* 0x0000000000688947 */ /* 0x000fea0003800000 */
[-CC-:B------:R-:W-:Y:S01]  /*18d0*/  FFMA.RZ R11, R3, R17.reuse, R18.reuse ;  /* 0x00000011030b7223 */ /* 0x180fe2000000c012 */
[----:B------:R-:W-:Y:S01]  /*18e0*/  IADD3 R16, PT, PT, R19, 0x20, RZ ;  /* 0x0000002013107810 */ /* 0x000fe20007ffe0ff */
[-CC-:B------:R-:W-:Y:S01]  /*18f0*/  FFMA.RM R14, R3, R17.reuse, R18.reuse ;  /* 0x00000011030e7223 */ /* 0x180fe20000004012 */
[----:B------:R-:W-:Y:S02]  /*1900*/  ISETP.NE.AND P2, PT, R19, RZ, PT ;  /* 0x000000ff1300720c */ /* 0x000fe40003f45270 */
[----:B------:R-:W-:Y:S01]  /*1910*/  LOP3.LUT R15, R11, 0x7fffff, RZ, 0xc0, !PT ;  /* 0x007fffff0b0f7812 */ /* 0x000fe200078ec0ff */
[----:B------:R-:W-:Y:S01]  /*1920*/  FFMA.RP R11, R3, R17, R18 ;  /* 0x00000011030b7223 */ /* 0x000fe20000008012 */
[----:B------:R-:W-:Y:S01]  /*1930*/  IMAD.MOV R3, RZ, RZ, -R19 ;  /* 0x000000ffff037224 */ /* 0x000fe200078e0a13 */
[----:B------:R-:W-:Y:S02]  /*1940*/  ISETP.NE.AND P1, PT, R19, RZ, PT ;  /* 0x000000ff1300720c */ /* 0x000fe40003f25270 */
[----:B------:R-:W-:-:S02]  /*1950*/  LOP3.LUT R15, R15, 0x800000, RZ, 0xfc, !PT ;  /* 0x008000000f0f7812 */ /* 0x000fc400078efcff */
[----:B------:R-:W-:Y:S02]  /*1960*/  FSETP.NEU.FTZ.AND P0, PT, R11, R14, PT ;  /* 0x0000000e0b00720b */ /* 0x000fe40003f1d000 */
[----:B------:R-:W-:Y:S02]  /*1970*/  SHF.L.U32 R16, R15, R16, RZ ;  /* 0x000000100f107219 */ /* 0x000fe400000006ff */
[----:B------:R-:W-:Y:S02]  /*1980*/  SEL R14, R3, RZ, P2 ;  /* 0x000000ff030e7207 */ /* 0x000fe40001000000 */
[----:B------:R-:W-:Y:S02]  /*1990*/  ISETP.NE.AND P1, PT, R16, RZ, P1 ;  /* 0x000000ff1000720c */ /* 0x000fe40000f25270 */
[----:B------:R-:W-:Y:S02]  /*19a0*/  SHF.R.U32.HI R14, RZ, R14, R15 ;  /* 0x0000000eff0e7219 */ /* 0x000fe4000001160f */
[----:B------:R-:W-:-:S02]  /*19b0*/  PLOP3.LUT P0, PT, P0, P1, PT, 0xf8, 0x8f ;  /* 0x00000000008f781c */ /* 0x000fc40000703f70 */
[----:B------:R-:W-:Y:S02]  /*19c0*/  SHF.R.U32.HI R16, RZ, 0x1, R14 ;  /* 0x00000001ff107819 */ /* 0x000fe4000001160e */
[----:B------:R-:W-:-:S04]  /*19d0*/  SEL R3, RZ, 0x1, !P0 ;  /* 0x00000001ff037807 */ /* 0x000fc80004000000 */
[----:B------:R-:W-:-:S04]  /*19e0*/  LOP3.LUT R3, R3, 0x1, R16, 0xf8, !PT ;  /* 0x0000000103037812 */ /* 0x000fc800078ef810 */
[----:B------:R-:W-:-:S04]  /*19f0*/  LOP3.LUT R3, R3, R14, RZ, 0xc0, !PT ;  /* 0x0000000e03037212 */ /* 0x000fc800078ec0ff */
[----:B------:R-:W-:-:S04]  /*1a00*/  IADD3 R3, PT, PT, R16, R3, RZ ;  /* 0x0000000310037210 */ /* 0x000fc80007ffe0ff */
[----:B------:R-:W-:Y:S01]  /*1a10*/  LOP3.LUT R0, R3, R0, RZ, 0xfc, !PT ;  /* 0x0000000003007212 */ /* 0x000fe200078efcff */
[----:B------:R-:W-:Y:S06]  /*1a20*/  BRA `(.L_x_43) ;  /* 0x0000000000107947 */ /* 0x000fec0003800000 */
.L_x_42:
[----:B------:R-:W-:-:S04]  /*1a30*/  LOP3.LUT R0, R0, 0x80000000, RZ, 0xc0, !PT ;  /* 0x8000000000007812 */ /* 0x000fc800078ec0ff */
[----:B------:R-:W-:Y:S01]  /*1a40*/  LOP3.LUT R0, R0, 0x7f800000, RZ, 0xfc, !PT ;  /* 0x7f80000000007812 */ /* 0x000fe200078efcff */
[----:B------:R-:W-:Y:S06]  /*1a50*/  BRA `(.L_x_43) ;  /* 0x0000000000047947 */ /* 0x000fec0003800000 */
.L_x_41:
[----:B------:R-:W-:-:S07]  /*1a60*/  IMAD R0, R11, 0x800000, R0 ;  /* 0x008000000b007824 */ /* 0x000fce00078e0200 */
.L_x_43:
[----:B------:R-:W-:Y:S05]  /*1a70*/  BSYNC.RECONVERGENT B2 ;  /* 0x0000000000027941 */ /* 0x000fea0003800200 */
.L_x_40:
[----:B------:R-:W-:Y:S05]  /*1a80*/  BRA `(.L_x_44) ;  /* 0x0000000000207947 */ /* 0x000fea0003800000 */
.L_x_39:
[----:B------:R-:W-:-:S04]  /*1a90*/  LOP3.LUT R0, R3, 0x80000000, R0, 0x48, !PT ;  /* 0x8000000003007812 */ /* 0x000fc800078e4800 */
[----:B------:R-:W-:Y:S01]  /*1aa0*/  LOP3.LUT R0, R0, 0x7f800000, RZ, 0xfc, !PT ;  /* 0x7f80000000007812 */ /* 0x000fe200078efcff */
[----:B------:R-:W-:Y:S06]  /*1ab0*/  BRA `(.L_x_44) ;  /* 0x0000000000147947 */ /* 0x000fec0003800000 */
.L_x_38:
[----:B------:R-:W-:Y:S01]  /*1ac0*/  LOP3.LUT R0, R3, 0x80000000, R0, 0x48, !PT ;  /* 0x8000000003007812 */ /* 0x000fe200078e4800 */
[----:B------:R-:W-:Y:S06]  /*1ad0*/  BRA `(.L_x_44) ;  /* 0x00000000000c7947 */ /* 0x000fec0003800000 */
.L_x_37:
[----:B------:R-:W0:Y:S01]  /*1ae0*/  MUFU.RSQ R0, -QNAN ;  /* 0xffc0000000007908 */ /* 0x000e220000001400 */
[----:B------:R-:W-:Y:S05]  /*1af0*/  BRA `(.L_x_44) ;  /* 0x0000000000047947 */ /* 0x000fea0003800000 */
.L_x_36:
[----:B------:R-:W-:-:S07]  /*1b00*/  FADD.FTZ R0, R0, R3 ;  /* 0x0000000300007221 */ /* 0x000fce0000010000 */
.L_x_44:
[----:B------:R-:W-:Y:S05]  /*1b10*/  BSYNC.RECONVERGENT B1 ;  /* 0x0000000000017941 */ /* 0x000fea0003800200 */
.L_x_34:
[----:B------:R-:W-:Y:S02]  /*1b20*/  HFMA2 R15, -RZ, RZ, 0, 0 ;  /* 0x00000000ff0f7431 */ /* 0x000fe400000001ff */
[----:B------:R-:W-:Y:S01]  /*1b30*/  IMAD.MOV.U32 R14, RZ, RZ, R12 ;  /* 0x000000ffff0e7224 */ /* 0x000fe200078e000c */
[----:B0-----:R-:W-:-:S03]  /*1b40*/  MOV R3, R0 ;  /* 0x0000000000037202 */ /* 0x001fc60000000f00 */
[----:B------:R-:W-:Y:S05]  /*1b50*/  RET.REL.NODEC R14 `(_Z11srad_cuda_1PfS_S_S_S_S_iif) ;  /* 0xffffffe40e287950 */ /* 0x000fea0003c3ffff */
.L_x_45:
        /* <DEDUP_REMOVED lines=10> */
.L_x_47:


//--------------------- .nv.shared._Z11srad_cuda_2PfS_S_S_S_S_iiff --------------------------
	.section	.nv.shared._Z11srad_cuda_2PfS_S_S_S_S_iiff,"aw",@nobits
	.sectionflags	@""
	.align	4
.nv.shared._Z11srad_cuda_2PfS_S_S_S_S_iiff:
	.zero		6144


//--------------------- .nv.shared.reserved.0     --------------------------
	.section	.nv.shared.reserved.0,"aw",@nobits
	.weak		__nv_reservedSMEM_offset_0_alias
	.size		__nv_reservedSMEM_offset_0_alias, 0, 64
	.other		__nv_reservedSMEM_offset_0_alias,@"STO_CUDA_RESERVED_SHARED STV_DEFAULT"
__nv_reservedSMEM_offset_0_alias:
	.zero		0
	.zero		64


//--------------------- .nv.shared._Z11srad_cuda_1PfS_S_S_S_S_iif --------------------------
	.section	.nv.shared._Z11srad_cuda_1PfS_S_S_S_S_iif,"aw",@nobits
	.sectionflags	@""
	.align	4
.nv.shared._Z11srad_cuda_1PfS_S_S_S_S_iif:
	.zero		7168


//--------------------- .nv.constant0._Z11srad_cuda_2PfS_S_S_S_S_iiff --------------------------
	.section	.nv.constant0._Z11srad_cuda_2PfS_S_S_S_S_iiff,"a",@progbits
	.sectionflags	@""
	.align	4
.nv.constant0._Z11srad_cuda_2PfS_S_S_S_S_iiff:
	.zero		960


//--------------------- .nv.constant0._Z11srad_cuda_1PfS_S_S_S_S_iif --------------------------
	.section	.nv.constant0._Z11srad_cuda_1PfS_S_S_S_S_iif,"a",@progbits
	.sectionflags	@""
	.align	4
.nv.constant0._Z11srad_cuda_1PfS_S_S_S_S_iif:
	.zero		956


//--------------------- SYMBOLS --------------------------

	.type		.nv.reservedSmem.offset0,@object
	.size		.nv.reservedSmem.offset0,0x4
	.type		.nv.reservedSmem.cap,@object
	.size		.nv.reservedSmem.cap,0x4
